//
// Generated by NVIDIA NVVM Compiler
//
// Compiler Build ID: CL-36424714
// Cuda compilation tools, release 13.0, V13.0.88
// Based on NVVM 20.0.0
//

.version 9.0
.target sm_100
.address_size 64

	// .globl	_Z20initAStarNodesKernelP11PathNodeGPUiiiiif
.global .align 4 .b8 D_DX_DEV[32] = {1, 0, 0, 0, 0, 0, 0, 0, 255, 255, 255, 255, 0, 0, 0, 0, 1, 0, 0, 0, 255, 255, 255, 255, 255, 255, 255, 255, 1};
.global .align 4 .b8 D_DY_DEV[32] = {0, 0, 0, 0, 1, 0, 0, 0, 0, 0, 0, 0, 255, 255, 255, 255, 1, 0, 0, 0, 1, 0, 0, 0, 255, 255, 255, 255, 255, 255, 255, 255};
// _ZZ24findGlobalAndExpandAStarP11PathNodeGPUPiPfiS1_S1_S1_PK18LogicalGridInfoGPUPK20ElevationGridInfoGPUiiiiifE23current_best_idx_shared has been demoted
// _ZZ24findGlobalAndExpandAStarP11PathNodeGPUPiPfiS1_S1_S1_PK18LogicalGridInfoGPUPK20ElevationGridInfoGPUiiiiifE14is_goal_shared has been demoted
.extern .shared .align 16 .b8 shared_mem_bytes[];

.visible .entry _Z20initAStarNodesKernelP11PathNodeGPUiiiiif(
	.param .u64 .ptr .align 1 _Z20initAStarNodesKernelP11PathNodeGPUiiiiif_param_0,
	.param .u32 _Z20initAStarNodesKernelP11PathNodeGPUiiiiif_param_1,
	.param .u32 _Z20initAStarNodesKernelP11PathNodeGPUiiiiif_param_2,
	.param .u32 _Z20initAStarNodesKernelP11PathNodeGPUiiiiif_param_3,
	.param .u32 _Z20initAStarNodesKernelP11PathNodeGPUiiiiif_param_4,
	.param .u32 _Z20initAStarNodesKernelP11PathNodeGPUiiiiif_param_5,
	.param .f32 _Z20initAStarNodesKernelP11PathNodeGPUiiiiif_param_6
)
{
	.reg .pred 	%p<7>;
	.reg .b16 	%rs<5>;
	.reg .b32 	%r<31>;
	.reg .b32 	%f<16>;
	.reg .b64 	%rd<9>;

	ld.param.u64 	%rd3, [_Z20initAStarNodesKernelP11PathNodeGPUiiiiif_param_0];
	ld.param.u32 	%r8, [_Z20initAStarNodesKernelP11PathNodeGPUiiiiif_param_1];
	ld.param.u32 	%r12, [_Z20initAStarNodesKernelP11PathNodeGPUiiiiif_param_2];
	ld.param.u32 	%r9, [_Z20initAStarNodesKernelP11PathNodeGPUiiiiif_param_3];
	ld.param.u32 	%r10, [_Z20initAStarNodesKernelP11PathNodeGPUiiiiif_param_4];
	ld.param.u32 	%r11, [_Z20initAStarNodesKernelP11PathNodeGPUiiiiif_param_5];
	ld.param.f32 	%f2, [_Z20initAStarNodesKernelP11PathNodeGPUiiiiif_param_6];
	cvta.to.global.u64 	%rd1, %rd3;
	mov.u32 	%r13, %ctaid.x;
	mov.u32 	%r14, %ntid.x;
	mov.u32 	%r15, %tid.x;
	mad.lo.s32 	%r29, %r13, %r14, %r15;
	mov.u32 	%r16, %nctaid.x;
	mul.lo.s32 	%r2, %r14, %r16;
	mul.lo.s32 	%r3, %r12, %r8;
	setp.ge.s32 	%p1, %r29, %r3;
	@%p1 bra 	$L__BB0_9;
	setp.lt.s32 	%p2, %r8, 1;
	mul.wide.s32 	%rd4, %r9, 16;
	add.s64 	%rd2, %rd1, %rd4;
	@%p2 bra 	$L__BB0_2;
	bra.uni 	$L__BB0_6;
$L__BB0_2:
	not.b32 	%r24, %r10;
	cvt.rn.f32.s32 	%f10, %r24;
	not.b32 	%r25, %r11;
	cvt.rn.f32.s32 	%f11, %r25;
	mul.f32 	%f12, %f11, %f11;
	fma.rn.f32 	%f13, %f10, %f10, %f12;
	add.f32 	%f1, %f13, 0f3089705F;
	sqrt.rn.f32 	%f14, %f1;
	mul.f32 	%f15, %f2, %f14;
$L__BB0_3:
	mul.wide.s32 	%rd7, %r29, 16;
	add.s64 	%rd8, %rd1, %rd7;
	mov.b32 	%r26, 2139095039;
	st.global.u32 	[%rd8], %r26;
	st.global.u32 	[%rd8+4], %r26;
	mov.b32 	%r27, -1;
	st.global.u32 	[%rd8+8], %r27;
	mov.b16 	%rs3, 0;
	st.global.u8 	[%rd8+12], %rs3;
	setp.ne.s32 	%p5, %r29, %r9;
	@%p5 bra 	$L__BB0_5;
	mov.b32 	%r28, 0;
	st.global.u32 	[%rd2], %r28;
	st.global.f32 	[%rd2+4], %f15;
	mov.b16 	%rs4, 1;
	st.global.u8 	[%rd2+12], %rs4;
$L__BB0_5:
	add.s32 	%r29, %r29, %r2;
	setp.lt.s32 	%p6, %r29, %r3;
	@%p6 bra 	$L__BB0_3;
	bra.uni 	$L__BB0_9;
$L__BB0_6:
	mul.wide.s32 	%rd5, %r29, 16;
	add.s64 	%rd6, %rd1, %rd5;
	mov.b32 	%r17, 2139095039;
	st.global.u32 	[%rd6], %r17;
	st.global.u32 	[%rd6+4], %r17;
	mov.b32 	%r18, -1;
	st.global.u32 	[%rd6+8], %r18;
	mov.b16 	%rs1, 0;
	st.global.u8 	[%rd6+12], %rs1;
	setp.ne.s32 	%p3, %r29, %r9;
	@%p3 bra 	$L__BB0_8;
	div.s32 	%r19, %r9, %r8;
	mad.lo.s32 	%r20, %r19, %r8, %r10;
	sub.s32 	%r21, %r9, %r20;
	cvt.rn.f32.s32 	%f3, %r21;
	sub.s32 	%r22, %r19, %r11;
	cvt.rn.f32.s32 	%f4, %r22;
	mul.f32 	%f5, %f4, %f4;
	fma.rn.f32 	%f6, %f3, %f3, %f5;
	add.f32 	%f7, %f6, 0f3089705F;
	sqrt.rn.f32 	%f8, %f7;
	mul.f32 	%f9, %f2, %f8;
	mov.b32 	%r23, 0;
	st.global.u32 	[%rd2], %r23;
	st.global.f32 	[%rd2+4], %f9;
	mov.b16 	%rs2, 1;
	st.global.u8 	[%rd2+12], %rs2;
$L__BB0_8:
	add.s32 	%r29, %r29, %r2;
	setp.lt.s32 	%p4, %r29, %r3;
	@%p4 bra 	$L__BB0_6;
$L__BB0_9:
	ret;

}
	// .globl	_Z23findLocalBestAStarNodesP11PathNodeGPUiPiPfS1_
.visible .entry _Z23findLocalBestAStarNodesP11PathNodeGPUiPiPfS1_(
	.param .u64 .ptr .align 1 _Z23findLocalBestAStarNodesP11PathNodeGPUiPiPfS1__param_0,
	.param .u32 _Z23findLocalBestAStarNodesP11PathNodeGPUiPiPfS1__param_1,
	.param .u64 .ptr .align 1 _Z23findLocalBestAStarNodesP11PathNodeGPUiPiPfS1__param_2,
	.param .u64 .ptr .align 1 _Z23findLocalBestAStarNodesP11PathNodeGPUiPiPfS1__param_3,
	.param .u64 .ptr .align 1 _Z23findLocalBestAStarNodesP11PathNodeGPUiPiPfS1__param_4
)
{
	.reg .pred 	%p<25>;
	.reg .b16 	%rs<6>;
	.reg .b32 	%r<93>;
	.reg .b32 	%f<33>;
	.reg .b64 	%rd<31>;

	ld.param.u64 	%rd13, [_Z23findLocalBestAStarNodesP11PathNodeGPUiPiPfS1__param_0];
	ld.param.u32 	%r48, [_Z23findLocalBestAStarNodesP11PathNodeGPUiPiPfS1__param_1];
	ld.param.u64 	%rd10, [_Z23findLocalBestAStarNodesP11PathNodeGPUiPiPfS1__param_2];
	ld.param.u64 	%rd11, [_Z23findLocalBestAStarNodesP11PathNodeGPUiPiPfS1__param_3];
	ld.param.u64 	%rd12, [_Z23findLocalBestAStarNodesP11PathNodeGPUiPiPfS1__param_4];
	cvta.to.global.u64 	%rd1, %rd13;
	mov.u32 	%r92, %ntid.x;
	shl.b32 	%r2, %r92, 2;
	mov.u32 	%r3, %tid.x;
	mov.u32 	%r4, %ctaid.x;
	mad.lo.s32 	%r85, %r4, %r92, %r3;
	setp.ge.s32 	%p1, %r85, %r48;
	mov.f32 	%f25, 0f7F7FFFFF;
	mov.b32 	%r81, -1;
	@%p1 bra 	$L__BB1_22;
	mov.u32 	%r6, %nctaid.x;
	mul.lo.s32 	%r7, %r6, %r92;
	add.s32 	%r75, %r85, %r7;
	max.s32 	%r52, %r48, %r75;
	setp.lt.s32 	%p2, %r75, %r48;
	selp.u32 	%r53, 1, 0, %p2;
	add.s32 	%r54, %r75, %r53;
	sub.s32 	%r55, %r52, %r54;
	div.u32 	%r56, %r55, %r7;
	add.s32 	%r57, %r56, %r53;
	add.s32 	%r9, %r57, 1;
	and.b32  	%r10, %r9, 3;
	setp.lt.u32 	%p3, %r57, 3;
	mov.b32 	%r81, -1;
	mov.f32 	%f25, 0f7F7FFFFF;
	@%p3 bra 	$L__BB1_16;
	and.b32  	%r59, %r9, -4;
	shl.b32 	%r60, %r6, 1;
	add.s32 	%r61, %r4, %r60;
	mad.lo.s32 	%r77, %r92, %r61, %r3;
	shl.b32 	%r12, %r7, 2;
	mad.lo.s32 	%r62, %r6, 3, %r4;
	mad.lo.s32 	%r76, %r92, %r62, %r3;
	neg.s32 	%r74, %r59;
	mov.b32 	%r81, -1;
	mov.f32 	%f25, 0f7F7FFFFF;
$L__BB1_3:
	mul.wide.u32 	%rd14, %r85, 16;
	add.s64 	%rd15, %rd1, %rd14;
	add.s64 	%rd2, %rd15, 12;
	ld.global.u8 	%rs1, [%rd15+12];
	setp.ne.s16 	%p4, %rs1, 1;
	@%p4 bra 	$L__BB1_6;
	ld.global.f32 	%f2, [%rd2+-8];
	setp.geu.f32 	%p5, %f2, %f25;
	@%p5 bra 	$L__BB1_6;
	mov.u32 	%r81, %r85;
	mov.f32 	%f25, %f2;
$L__BB1_6:
	mul.wide.u32 	%rd16, %r75, 16;
	add.s64 	%rd17, %rd1, %rd16;
	add.s64 	%rd3, %rd17, 12;
	ld.global.u8 	%rs2, [%rd17+12];
	setp.ne.s16 	%p6, %rs2, 1;
	@%p6 bra 	$L__BB1_9;
	ld.global.f32 	%f4, [%rd3+-8];
	setp.geu.f32 	%p7, %f4, %f25;
	@%p7 bra 	$L__BB1_9;
	mov.u32 	%r81, %r75;
	mov.f32 	%f25, %f4;
$L__BB1_9:
	add.s32 	%r23, %r85, %r7;
	mul.wide.u32 	%rd18, %r77, 16;
	add.s64 	%rd19, %rd1, %rd18;
	add.s64 	%rd4, %rd19, 12;
	ld.global.u8 	%rs3, [%rd19+12];
	setp.ne.s16 	%p8, %rs3, 1;
	@%p8 bra 	$L__BB1_12;
	ld.global.f32 	%f6, [%rd4+-8];
	setp.geu.f32 	%p9, %f6, %f25;
	@%p9 bra 	$L__BB1_12;
	mov.u32 	%r81, %r77;
	mov.f32 	%f25, %f6;
$L__BB1_12:
	add.s32 	%r25, %r23, %r7;
	mul.wide.u32 	%rd20, %r76, 16;
	add.s64 	%rd21, %rd1, %rd20;
	add.s64 	%rd5, %rd21, 12;
	ld.global.u8 	%rs4, [%rd21+12];
	setp.ne.s16 	%p10, %rs4, 1;
	@%p10 bra 	$L__BB1_15;
	ld.global.f32 	%f8, [%rd5+-8];
	setp.geu.f32 	%p11, %f8, %f25;
	@%p11 bra 	$L__BB1_15;
	mov.u32 	%r81, %r76;
	mov.f32 	%f25, %f8;
$L__BB1_15:
	add.s32 	%r63, %r25, %r7;
	add.s32 	%r85, %r63, %r7;
	add.s32 	%r77, %r77, %r12;
	add.s32 	%r76, %r76, %r12;
	add.s32 	%r75, %r75, %r12;
	add.s32 	%r74, %r74, 4;
	setp.ne.s32 	%p12, %r74, 0;
	@%p12 bra 	$L__BB1_3;
$L__BB1_16:
	setp.eq.s32 	%p13, %r10, 0;
	@%p13 bra 	$L__BB1_22;
	mul.wide.u32 	%rd22, %r85, 16;
	add.s64 	%rd23, %rd22, %rd1;
	add.s64 	%rd30, %rd23, 12;
	mul.wide.u32 	%rd7, %r7, 16;
	neg.s32 	%r87, %r10;
$L__BB1_18:
	.pragma "nounroll";
	ld.global.u8 	%rs5, [%rd30];
	setp.ne.s16 	%p14, %rs5, 1;
	@%p14 bra 	$L__BB1_21;
	ld.global.f32 	%f13, [%rd30+-8];
	setp.geu.f32 	%p15, %f13, %f25;
	@%p15 bra 	$L__BB1_21;
	mov.u32 	%r81, %r85;
	mov.f32 	%f25, %f13;
$L__BB1_21:
	add.s32 	%r85, %r85, %r7;
	add.s64 	%rd30, %rd30, %rd7;
	add.s32 	%r87, %r87, 1;
	setp.ne.s32 	%p16, %r87, 0;
	@%p16 bra 	$L__BB1_18;
$L__BB1_22:
	shl.b32 	%r64, %r3, 2;
	mov.u32 	%r65, shared_mem_bytes;
	add.s32 	%r43, %r65, %r64;
	st.shared.u32 	[%r43], %r81;
	add.s32 	%r44, %r43, %r2;
	st.shared.f32 	[%r44], %f25;
	bar.sync 	0;
	setp.lt.u32 	%p17, %r92, 2;
	@%p17 bra 	$L__BB1_29;
$L__BB1_23:
	mov.u32 	%r45, %r92;
	shr.u32 	%r92, %r45, 1;
	setp.ge.u32 	%p18, %r3, %r92;
	@%p18 bra 	$L__BB1_28;
	shl.b32 	%r66, %r92, 2;
	add.s32 	%r67, %r43, %r66;
	ld.shared.u32 	%r47, [%r67];
	add.s32 	%r68, %r67, %r2;
	ld.shared.f32 	%f16, [%r68];
	setp.eq.s32 	%p19, %r47, -1;
	@%p19 bra 	$L__BB1_28;
	ld.shared.f32 	%f21, [%r44];
	setp.lt.f32 	%p20, %f16, %f21;
	@%p20 bra 	$L__BB1_27;
	ld.shared.u32 	%r69, [%r43];
	setp.ne.s32 	%p21, %r69, -1;
	@%p21 bra 	$L__BB1_28;
$L__BB1_27:
	st.shared.u32 	[%r43], %r47;
	st.shared.f32 	[%r44], %f16;
$L__BB1_28:
	bar.sync 	0;
	setp.gt.u32 	%p22, %r45, 3;
	@%p22 bra 	$L__BB1_23;
$L__BB1_29:
	setp.ne.s32 	%p23, %r3, 0;
	@%p23 bra 	$L__BB1_32;
	ld.shared.u32 	%r71, [shared_mem_bytes];
	cvta.to.global.u64 	%rd24, %rd10;
	mul.wide.u32 	%rd25, %r4, 4;
	add.s64 	%rd26, %rd24, %rd25;
	st.global.u32 	[%rd26], %r71;
	add.s32 	%r72, %r65, %r2;
	ld.shared.f32 	%f22, [%r72];
	cvta.to.global.u64 	%rd27, %rd11;
	add.s64 	%rd28, %rd27, %rd25;
	st.global.f32 	[%rd28], %f22;
	setp.eq.s32 	%p24, %r71, -1;
	@%p24 bra 	$L__BB1_32;
	cvta.to.global.u64 	%rd29, %rd12;
	atom.global.exch.b32 	%r73, [%rd29], 1;
$L__BB1_32:
	ret;

}
	// .globl	_Z24findGlobalAndExpandAStarP11PathNodeGPUPiPfiS1_S1_S1_PK18LogicalGridInfoGPUPK20ElevationGridInfoGPUiiiiif
.visible .entry _Z24findGlobalAndExpandAStarP11PathNodeGPUPiPfiS1_S1_S1_PK18LogicalGridInfoGPUPK20ElevationGridInfoGPUiiiiif(
	.param .u64 .ptr .align 1 _Z24findGlobalAndExpandAStarP11PathNodeGPUPiPfiS1_S1_S1_PK18LogicalGridInfoGPUPK20ElevationGridInfoGPUiiiiif_param_0,
	.param .u64 .ptr .align 1 _Z24findGlobalAndExpandAStarP11PathNodeGPUPiPfiS1_S1_S1_PK18LogicalGridInfoGPUPK20ElevationGridInfoGPUiiiiif_param_1,
	.param .u64 .ptr .align 1 _Z24findGlobalAndExpandAStarP11PathNodeGPUPiPfiS1_S1_S1_PK18LogicalGridInfoGPUPK20ElevationGridInfoGPUiiiiif_param_2,
	.param .u32 _Z24findGlobalAndExpandAStarP11PathNodeGPUPiPfiS1_S1_S1_PK18LogicalGridInfoGPUPK20ElevationGridInfoGPUiiiiif_param_3,
	.param .u64 .ptr .align 1 _Z24findGlobalAndExpandAStarP11PathNodeGPUPiPfiS1_S1_S1_PK18LogicalGridInfoGPUPK20ElevationGridInfoGPUiiiiif_param_4,
	.param .u64 .ptr .align 1 _Z24findGlobalAndExpandAStarP11PathNodeGPUPiPfiS1_S1_S1_PK18LogicalGridInfoGPUPK20ElevationGridInfoGPUiiiiif_param_5,
	.param .u64 .ptr .align 1 _Z24findGlobalAndExpandAStarP11PathNodeGPUPiPfiS1_S1_S1_PK18LogicalGridInfoGPUPK20ElevationGridInfoGPUiiiiif_param_6,
	.param .u64 .ptr .align 1 _Z24findGlobalAndExpandAStarP11PathNodeGPUPiPfiS1_S1_S1_PK18LogicalGridInfoGPUPK20ElevationGridInfoGPUiiiiif_param_7,
	.param .u64 .ptr .align 1 _Z24findGlobalAndExpandAStarP11PathNodeGPUPiPfiS1_S1_S1_PK18LogicalGridInfoGPUPK20ElevationGridInfoGPUiiiiif_param_8,
	.param .u32 _Z24findGlobalAndExpandAStarP11PathNodeGPUPiPfiS1_S1_S1_PK18LogicalGridInfoGPUPK20ElevationGridInfoGPUiiiiif_param_9,
	.param .u32 _Z24findGlobalAndExpandAStarP11PathNodeGPUPiPfiS1_S1_S1_PK18LogicalGridInfoGPUPK20ElevationGridInfoGPUiiiiif_param_10,
	.param .u32 _Z24findGlobalAndExpandAStarP11PathNodeGPUPiPfiS1_S1_S1_PK18LogicalGridInfoGPUPK20ElevationGridInfoGPUiiiiif_param_11,
	.param .u32 _Z24findGlobalAndExpandAStarP11PathNodeGPUPiPfiS1_S1_S1_PK18LogicalGridInfoGPUPK20ElevationGridInfoGPUiiiiif_param_12,
	.param .u32 _Z24findGlobalAndExpandAStarP11PathNodeGPUPiPfiS1_S1_S1_PK18LogicalGridInfoGPUPK20ElevationGridInfoGPUiiiiif_param_13,
	.param .f32 _Z24findGlobalAndExpandAStarP11PathNodeGPUPiPfiS1_S1_S1_PK18LogicalGridInfoGPUPK20ElevationGridInfoGPUiiiiif_param_14
)
{
	.reg .pred 	%p<56>;
	.reg .b16 	%rs<13>;
	.reg .b32 	%r<96>;
	.reg .b32 	%f<136>;
	.reg .b64 	%rd<82>;
	// demoted variable
	.shared .align 4 .u32 _ZZ24findGlobalAndExpandAStarP11PathNodeGPUPiPfiS1_S1_S1_PK18LogicalGridInfoGPUPK20ElevationGridInfoGPUiiiiifE23current_best_idx_shared;
	// demoted variable
	.shared .align 1 .u8 _ZZ24findGlobalAndExpandAStarP11PathNodeGPUPiPfiS1_S1_S1_PK18LogicalGridInfoGPUPK20ElevationGridInfoGPUiiiiifE14is_goal_shared;
	ld.param.u64 	%rd10, [_Z24findGlobalAndExpandAStarP11PathNodeGPUPiPfiS1_S1_S1_PK18LogicalGridInfoGPUPK20ElevationGridInfoGPUiiiiif_param_0];
	ld.param.u32 	%r30, [_Z24findGlobalAndExpandAStarP11PathNodeGPUPiPfiS1_S1_S1_PK18LogicalGridInfoGPUPK20ElevationGridInfoGPUiiiiif_param_3];
	ld.param.u64 	%rd16, [_Z24findGlobalAndExpandAStarP11PathNodeGPUPiPfiS1_S1_S1_PK18LogicalGridInfoGPUPK20ElevationGridInfoGPUiiiiif_param_7];
	ld.param.u64 	%rd17, [_Z24findGlobalAndExpandAStarP11PathNodeGPUPiPfiS1_S1_S1_PK18LogicalGridInfoGPUPK20ElevationGridInfoGPUiiiiif_param_8];
	cvta.to.global.u64 	%rd1, %rd17;
	cvta.to.global.u64 	%rd2, %rd16;
	cvta.to.global.u64 	%rd3, %rd10;
	mov.u32 	%r93, %ntid.x;
	shl.b32 	%r2, %r93, 2;
	mov.u32 	%r3, %tid.x;
	setp.ge.s32 	%p1, %r3, %r30;
	shl.b32 	%r31, %r3, 2;
	mov.u32 	%r32, shared_mem_bytes;
	add.s32 	%r4, %r32, %r31;
	@%p1 bra 	$L__BB2_2;
	ld.param.u64 	%rd76, [_Z24findGlobalAndExpandAStarP11PathNodeGPUPiPfiS1_S1_S1_PK18LogicalGridInfoGPUPK20ElevationGridInfoGPUiiiiif_param_2];
	ld.param.u64 	%rd75, [_Z24findGlobalAndExpandAStarP11PathNodeGPUPiPfiS1_S1_S1_PK18LogicalGridInfoGPUPK20ElevationGridInfoGPUiiiiif_param_1];
	cvta.to.global.u64 	%rd18, %rd75;
	cvta.to.global.u64 	%rd19, %rd76;
	mul.wide.u32 	%rd20, %r3, 4;
	add.s64 	%rd21, %rd18, %rd20;
	ld.global.u32 	%r34, [%rd21];
	st.shared.u32 	[%r4], %r34;
	add.s64 	%rd22, %rd19, %rd20;
	ld.global.f32 	%f133, [%rd22];
	bra.uni 	$L__BB2_3;
$L__BB2_2:
	mov.b32 	%r33, -1;
	st.shared.u32 	[%r4], %r33;
	mov.f32 	%f133, 0f7F7FFFFF;
$L__BB2_3:
	add.s32 	%r36, %r32, %r2;
	add.s32 	%r5, %r36, %r31;
	st.shared.f32 	[%r5], %f133;
	bar.sync 	0;
	setp.lt.u32 	%p2, %r93, 2;
	@%p2 bra 	$L__BB2_10;
$L__BB2_4:
	mov.u32 	%r6, %r93;
	shr.u32 	%r93, %r6, 1;
	setp.ge.u32 	%p3, %r3, %r93;
	@%p3 bra 	$L__BB2_9;
	shl.b32 	%r38, %r93, 2;
	add.s32 	%r39, %r4, %r38;
	ld.shared.u32 	%r8, [%r39];
	add.s32 	%r40, %r39, %r2;
	ld.shared.f32 	%f3, [%r40];
	setp.eq.s32 	%p4, %r8, -1;
	@%p4 bra 	$L__BB2_9;
	ld.shared.f32 	%f19, [%r5];
	setp.lt.f32 	%p5, %f3, %f19;
	@%p5 bra 	$L__BB2_8;
	ld.shared.u32 	%r41, [%r4];
	setp.ne.s32 	%p6, %r41, -1;
	@%p6 bra 	$L__BB2_9;
$L__BB2_8:
	st.shared.u32 	[%r4], %r8;
	st.shared.f32 	[%r5], %f3;
$L__BB2_9:
	bar.sync 	0;
	setp.gt.u32 	%p7, %r6, 3;
	@%p7 bra 	$L__BB2_4;
$L__BB2_10:
	mov.b16 	%rs1, 0;
	st.shared.u8 	[_ZZ24findGlobalAndExpandAStarP11PathNodeGPUPiPfiS1_S1_S1_PK18LogicalGridInfoGPUPK20ElevationGridInfoGPUiiiiifE14is_goal_shared], %rs1;
	setp.ne.s32 	%p8, %r3, 0;
	@%p8 bra 	$L__BB2_15;
	ld.param.u64 	%rd77, [_Z24findGlobalAndExpandAStarP11PathNodeGPUPiPfiS1_S1_S1_PK18LogicalGridInfoGPUPK20ElevationGridInfoGPUiiiiif_param_4];
	ld.shared.u32 	%r9, [shared_mem_bytes];
	st.shared.u32 	[_ZZ24findGlobalAndExpandAStarP11PathNodeGPUPiPfiS1_S1_S1_PK18LogicalGridInfoGPUPK20ElevationGridInfoGPUiiiiifE23current_best_idx_shared], %r9;
	cvta.to.global.u64 	%rd23, %rd77;
	st.global.u32 	[%rd23], %r9;
	setp.ne.s32 	%p9, %r9, -1;
	@%p9 bra 	$L__BB2_13;
	ld.param.u64 	%rd79, [_Z24findGlobalAndExpandAStarP11PathNodeGPUPiPfiS1_S1_S1_PK18LogicalGridInfoGPUPK20ElevationGridInfoGPUiiiiif_param_6];
	cvta.to.global.u64 	%rd27, %rd79;
	atom.global.exch.b32 	%r43, [%rd27], 1;
	bra.uni 	$L__BB2_15;
$L__BB2_13:
	ld.param.u32 	%r90, [_Z24findGlobalAndExpandAStarP11PathNodeGPUPiPfiS1_S1_S1_PK18LogicalGridInfoGPUPK20ElevationGridInfoGPUiiiiif_param_11];
	mul.wide.s32 	%rd24, %r9, 16;
	add.s64 	%rd25, %rd3, %rd24;
	mov.b16 	%rs2, 2;
	st.global.u8 	[%rd25+12], %rs2;
	setp.ne.s32 	%p10, %r9, %r90;
	@%p10 bra 	$L__BB2_15;
	ld.param.u64 	%rd78, [_Z24findGlobalAndExpandAStarP11PathNodeGPUPiPfiS1_S1_S1_PK18LogicalGridInfoGPUPK20ElevationGridInfoGPUiiiiif_param_5];
	cvta.to.global.u64 	%rd26, %rd78;
	atom.global.exch.b32 	%r42, [%rd26], 1;
	mov.b16 	%rs3, 1;
	st.shared.u8 	[_ZZ24findGlobalAndExpandAStarP11PathNodeGPUPiPfiS1_S1_S1_PK18LogicalGridInfoGPUPK20ElevationGridInfoGPUiiiiifE14is_goal_shared], %rs3;
$L__BB2_15:
	bar.sync 	0;
	ld.shared.u32 	%r10, [_ZZ24findGlobalAndExpandAStarP11PathNodeGPUPiPfiS1_S1_S1_PK18LogicalGridInfoGPUPK20ElevationGridInfoGPUiiiiifE23current_best_idx_shared];
	setp.eq.s32 	%p11, %r10, -1;
	ld.shared.u8 	%rs4, [_ZZ24findGlobalAndExpandAStarP11PathNodeGPUPiPfiS1_S1_S1_PK18LogicalGridInfoGPUPK20ElevationGridInfoGPUiiiiifE14is_goal_shared];
	setp.ne.s16 	%p12, %rs4, 0;
	or.pred  	%p13, %p11, %p12;
	@%p13 bra 	$L__BB2_43;
	ld.param.u32 	%r85, [_Z24findGlobalAndExpandAStarP11PathNodeGPUPiPfiS1_S1_S1_PK18LogicalGridInfoGPUPK20ElevationGridInfoGPUiiiiif_param_9];
	mul.wide.s32 	%rd28, %r10, 16;
	add.s64 	%rd29, %rd3, %rd28;
	ld.global.f32 	%f4, [%rd29];
	setp.lt.s32 	%p14, %r85, 1;
	mov.b32 	%r94, -1;
	mov.u32 	%r95, %r94;
	@%p14 bra 	$L__BB2_18;
	ld.param.u32 	%r86, [_Z24findGlobalAndExpandAStarP11PathNodeGPUPiPfiS1_S1_S1_PK18LogicalGridInfoGPUPK20ElevationGridInfoGPUiiiiif_param_9];
	div.s32 	%r95, %r10, %r86;
	mul.lo.s32 	%r45, %r95, %r86;
	sub.s32 	%r94, %r10, %r45;
$L__BB2_18:
	ld.global.f32 	%f5, [%rd2+8];
	setp.eq.s64 	%p15, %rd17, 0;
	mov.f32 	%f134, 0f00000000;
	@%p15 bra 	$L__BB2_24;
	ld.global.u64 	%rd4, [%rd1+24];
	setp.eq.s64 	%p16, %rd4, 0;
	@%p16 bra 	$L__BB2_24;
	ld.global.u32 	%r15, [%rd1];
	setp.lt.s32 	%p17, %r15, 1;
	@%p17 bra 	$L__BB2_24;
	ld.global.u32 	%r16, [%rd1+4];
	setp.lt.s32 	%p18, %r16, 1;
	@%p18 bra 	$L__BB2_24;
	ld.global.f32 	%f25, [%rd1+8];
	abs.f32 	%f26, %f25;
	setp.lt.f32 	%p19, %f26, 0f358637BD;
	@%p19 bra 	$L__BB2_24;
	ld.global.v2.f32 	{%f27, %f28}, [%rd1+16];
	ld.global.f32 	%f29, [%rd1+12];
	cvt.rn.f32.s32 	%f30, %r94;
	add.f32 	%f31, %f30, 0f3F000000;
	mul.f32 	%f32, %f31, %f5;
	sub.f32 	%f33, %f32, %f27;
	mul.f32 	%f34, %f33, %f29;
	cvt.rn.f32.s32 	%f35, %r95;
	add.f32 	%f36, %f35, 0f3F000000;
	mul.f32 	%f37, %f5, %f36;
	sub.f32 	%f38, %f37, %f28;
	mul.f32 	%f39, %f38, %f29;
	cvt.rmi.f32.f32 	%f40, %f34;
	cvt.rzi.s32.f32 	%r46, %f40;
	cvt.rmi.f32.f32 	%f41, %f39;
	cvt.rzi.s32.f32 	%r47, %f41;
	add.s32 	%r48, %r15, -1;
	min.s32 	%r49, %r46, %r48;
	max.s32 	%r50, %r49, 0;
	add.s32 	%r51, %r16, -1;
	min.s32 	%r52, %r47, %r51;
	max.s32 	%r53, %r52, 0;
	add.s32 	%r54, %r46, 1;
	min.s32 	%r55, %r54, %r48;
	max.s32 	%r56, %r55, 0;
	add.s32 	%r57, %r47, 1;
	min.s32 	%r58, %r57, %r51;
	max.s32 	%r59, %r58, 0;
	mul.wide.u32 	%rd30, %r53, %r15;
	cvt.u64.u32 	%rd31, %r50;
	add.s64 	%rd32, %rd30, %rd31;
	cvt.u64.u32 	%rd33, %r56;
	add.s64 	%rd34, %rd30, %rd33;
	mul.wide.u32 	%rd35, %r59, %r15;
	add.s64 	%rd36, %rd35, %rd31;
	add.s64 	%rd37, %rd35, %rd33;
	shl.b64 	%rd38, %rd32, 2;
	add.s64 	%rd39, %rd4, %rd38;
	ld.f32 	%f42, [%rd39];
	shl.b64 	%rd40, %rd34, 2;
	add.s64 	%rd41, %rd4, %rd40;
	ld.f32 	%f43, [%rd41];
	shl.b64 	%rd42, %rd36, 2;
	add.s64 	%rd43, %rd4, %rd42;
	ld.f32 	%f44, [%rd43];
	shl.b64 	%rd44, %rd37, 2;
	add.s64 	%rd45, %rd4, %rd44;
	ld.f32 	%f45, [%rd45];
	cvt.rn.f32.s32 	%f46, %r46;
	sub.f32 	%f47, %f34, %f46;
	min.f32 	%f48, %f47, 0f3F800000;
	max.f32 	%f49, %f48, 0f00000000;
	cvt.rn.f32.s32 	%f50, %r47;
	sub.f32 	%f51, %f39, %f50;
	min.f32 	%f52, %f51, 0f3F800000;
	max.f32 	%f53, %f52, 0f00000000;
	mov.f32 	%f54, 0f3F800000;
	sub.f32 	%f55, %f54, %f49;
	mul.f32 	%f56, %f49, %f43;
	fma.rn.f32 	%f57, %f42, %f55, %f56;
	mul.f32 	%f58, %f49, %f45;
	fma.rn.f32 	%f59, %f55, %f44, %f58;
	sub.f32 	%f60, %f54, %f53;
	mul.f32 	%f61, %f53, %f59;
	fma.rn.f32 	%f134, %f60, %f57, %f61;
$L__BB2_24:
	setp.gt.u32 	%p20, %r3, 7;
	@%p20 bra 	$L__BB2_43;
	ld.param.u32 	%r89, [_Z24findGlobalAndExpandAStarP11PathNodeGPUPiPfiS1_S1_S1_PK18LogicalGridInfoGPUPK20ElevationGridInfoGPUiiiiif_param_10];
	ld.param.u32 	%r87, [_Z24findGlobalAndExpandAStarP11PathNodeGPUPiPfiS1_S1_S1_PK18LogicalGridInfoGPUPK20ElevationGridInfoGPUiiiiif_param_9];
	mul.wide.u32 	%rd46, %r3, 4;
	mov.u64 	%rd47, D_DX_DEV;
	add.s64 	%rd48, %rd47, %rd46;
	ld.global.u32 	%r17, [%rd48];
	add.s32 	%r18, %r17, %r94;
	mov.u64 	%rd49, D_DY_DEV;
	add.s64 	%rd50, %rd49, %rd46;
	ld.global.u32 	%r19, [%rd50];
	add.s32 	%r20, %r19, %r95;
	setp.gt.s32 	%p21, %r18, -1;
	setp.lt.s32 	%p22, %r18, %r87;
	and.pred  	%p23, %p21, %p22;
	setp.gt.s32 	%p24, %r20, -1;
	setp.lt.s32 	%p25, %r20, %r89;
	and.pred  	%p26, %p24, %p25;
	and.pred  	%p28, %p23, %p26;
	not.pred 	%p29, %p28;
	@%p29 bra 	$L__BB2_43;
	ld.param.u32 	%r88, [_Z24findGlobalAndExpandAStarP11PathNodeGPUPiPfiS1_S1_S1_PK18LogicalGridInfoGPUPK20ElevationGridInfoGPUiiiiif_param_9];
	ld.param.u64 	%rd80, [_Z24findGlobalAndExpandAStarP11PathNodeGPUPiPfiS1_S1_S1_PK18LogicalGridInfoGPUPK20ElevationGridInfoGPUiiiiif_param_7];
	ld.param.u64 	%rd74, [_Z24findGlobalAndExpandAStarP11PathNodeGPUPiPfiS1_S1_S1_PK18LogicalGridInfoGPUPK20ElevationGridInfoGPUiiiiif_param_0];
	mad.lo.s32 	%r60, %r20, %r88, %r18;
	cvta.to.global.u64 	%rd51, %rd74;
	mul.wide.s32 	%rd52, %r60, 16;
	add.s64 	%rd53, %rd51, %rd52;
	add.s64 	%rd5, %rd53, 12;
	ld.global.u8 	%rs7, [%rd53+12];
	setp.eq.s16 	%p30, %rs7, 2;
	setp.eq.s64 	%p31, %rd80, 0;
	or.pred  	%p32, %p31, %p30;
	@%p32 bra 	$L__BB2_43;
	ld.param.u64 	%rd81, [_Z24findGlobalAndExpandAStarP11PathNodeGPUPiPfiS1_S1_S1_PK18LogicalGridInfoGPUPK20ElevationGridInfoGPUiiiiif_param_7];
	cvta.to.global.u64 	%rd6, %rd81;
	ld.global.u64 	%rd7, [%rd6+16];
	setp.eq.s64 	%p33, %rd7, 0;
	@%p33 bra 	$L__BB2_43;
	setp.eq.s64 	%p34, %rd17, 0;
	ld.global.u64 	%rd8, [%rd6+24];
	setp.eq.s64 	%p35, %rd8, 0;
	or.pred  	%p36, %p34, %p35;
	@%p36 bra 	$L__BB2_43;
	ld.global.v2.u32 	{%r61, %r62}, [%rd6];
	setp.ge.s32 	%p37, %r18, %r61;
	setp.ge.s32 	%p38, %r20, %r62;
	or.pred  	%p39, %p37, %p38;
	setp.le.f32 	%p40, %f5, 0f358637BD;
	or.pred  	%p41, %p39, %p40;
	@%p41 bra 	$L__BB2_43;
	mad.lo.s32 	%r64, %r61, %r20, %r18;
	cvt.u64.u32 	%rd54, %r64;
	mul.wide.u32 	%rd55, %r64, 4;
	add.s64 	%rd56, %rd7, %rd55;
	ld.f32 	%f8, [%rd56];
	add.s64 	%rd57, %rd8, %rd54;
	ld.u8 	%rs8, [%rd57];
	setp.le.f32 	%p42, %f8, 0f00000000;
	shr.u16 	%rs10, %rs8, 2;
	and.b16  	%rs11, %rs10, 1;
	setp.eq.b16 	%p43, %rs11, 1;
	or.pred  	%p44, %p42, %p43;
	@%p44 bra 	$L__BB2_43;
	setp.ne.s32 	%p45, %r17, 0;
	setp.ne.s32 	%p46, %r19, 0;
	selp.f32 	%f62, 0f3FB504F3, 0f3F800000, %p46;
	selp.f32 	%f9, %f62, 0f3F800000, %p45;
	mul.f32 	%f10, %f9, %f5;
	setp.le.f32 	%p47, %f10, 0f358637BD;
	mov.f32 	%f135, 0f00000000;
	@%p47 bra 	$L__BB2_43;
	ld.global.u64 	%rd9, [%rd1+24];
	setp.eq.s64 	%p48, %rd9, 0;
	@%p48 bra 	$L__BB2_37;
	ld.global.u32 	%r22, [%rd1];
	setp.lt.s32 	%p49, %r22, 1;
	@%p49 bra 	$L__BB2_37;
	ld.global.u32 	%r23, [%rd1+4];
	setp.lt.s32 	%p50, %r23, 1;
	@%p50 bra 	$L__BB2_37;
	ld.global.f32 	%f67, [%rd1+8];
	abs.f32 	%f68, %f67;
	setp.lt.f32 	%p51, %f68, 0f358637BD;
	@%p51 bra 	$L__BB2_37;
	ld.global.v2.f32 	{%f69, %f70}, [%rd1+16];
	ld.global.f32 	%f71, [%rd1+12];
	cvt.rn.f32.u32 	%f72, %r18;
	add.f32 	%f73, %f72, 0f3F000000;
	mul.f32 	%f74, %f73, %f5;
	sub.f32 	%f75, %f74, %f69;
	mul.f32 	%f76, %f75, %f71;
	cvt.rn.f32.u32 	%f77, %r20;
	add.f32 	%f78, %f77, 0f3F000000;
	mul.f32 	%f79, %f78, %f5;
	sub.f32 	%f80, %f79, %f70;
	mul.f32 	%f81, %f80, %f71;
	cvt.rmi.f32.f32 	%f82, %f76;
	cvt.rzi.s32.f32 	%r65, %f82;
	cvt.rmi.f32.f32 	%f83, %f81;
	cvt.rzi.s32.f32 	%r66, %f83;
	add.s32 	%r67, %r22, -1;
	min.s32 	%r68, %r65, %r67;
	max.s32 	%r69, %r68, 0;
	add.s32 	%r70, %r23, -1;
	min.s32 	%r71, %r66, %r70;
	max.s32 	%r72, %r71, 0;
	add.s32 	%r73, %r65, 1;
	min.s32 	%r74, %r73, %r67;
	max.s32 	%r75, %r74, 0;
	add.s32 	%r76, %r66, 1;
	min.s32 	%r77, %r76, %r70;
	max.s32 	%r78, %r77, 0;
	mul.wide.u32 	%rd58, %r72, %r22;
	cvt.u64.u32 	%rd59, %r69;
	add.s64 	%rd60, %rd58, %rd59;
	cvt.u64.u32 	%rd61, %r75;
	add.s64 	%rd62, %rd58, %rd61;
	mul.wide.u32 	%rd63, %r78, %r22;
	add.s64 	%rd64, %rd63, %rd59;
	add.s64 	%rd65, %rd63, %rd61;
	shl.b64 	%rd66, %rd60, 2;
	add.s64 	%rd67, %rd9, %rd66;
	ld.f32 	%f84, [%rd67];
	shl.b64 	%rd68, %rd62, 2;
	add.s64 	%rd69, %rd9, %rd68;
	ld.f32 	%f85, [%rd69];
	shl.b64 	%rd70, %rd64, 2;
	add.s64 	%rd71, %rd9, %rd70;
	ld.f32 	%f86, [%rd71];
	shl.b64 	%rd72, %rd65, 2;
	add.s64 	%rd73, %rd9, %rd72;
	ld.f32 	%f87, [%rd73];
	cvt.rn.f32.s32 	%f88, %r65;
	sub.f32 	%f89, %f76, %f88;
	min.f32 	%f90, %f89, 0f3F800000;
	max.f32 	%f91, %f90, 0f00000000;
	cvt.rn.f32.s32 	%f92, %r66;
	sub.f32 	%f93, %f81, %f92;
	min.f32 	%f94, %f93, 0f3F800000;
	max.f32 	%f95, %f94, 0f00000000;
	mov.f32 	%f96, 0f3F800000;
	sub.f32 	%f97, %f96, %f91;
	mul.f32 	%f98, %f91, %f85;
	fma.rn.f32 	%f99, %f84, %f97, %f98;
	mul.f32 	%f100, %f91, %f87;
	fma.rn.f32 	%f101, %f97, %f86, %f100;
	sub.f32 	%f102, %f96, %f95;
	mul.f32 	%f103, %f95, %f101;
	fma.rn.f32 	%f135, %f102, %f99, %f103;
$L__BB2_37:
	sub.f32 	%f104, %f135, %f134;
	div.rn.f32 	%f105, %f104, %f10;
	add.f32 	%f106, %f105, 0f3D4CCCCD;
	abs.f32 	%f107, %f106;
	mul.f32 	%f108, %f107, 0fC0600000;
	fma.rn.f32 	%f109, %f108, 0f3BBB989D, 0f3F000000;
	cvt.sat.f32.f32 	%f110, %f109;
	mov.f32 	%f111, 0f4B400001;
	mov.f32 	%f112, 0f437C0000;
	fma.rm.f32 	%f113, %f110, %f112, %f111;
	add.f32 	%f114, %f113, 0fCB40007F;
	neg.f32 	%f115, %f114;
	fma.rn.f32 	%f116, %f108, 0f3FB8AA3B, %f115;
	fma.rn.f32 	%f117, %f108, 0f32A57060, %f116;
	mov.b32 	%r79, %f113;
	shl.b32 	%r80, %r79, 23;
	mov.b32 	%f118, %r80;
	ex2.approx.ftz.f32 	%f119, %f117;
	mul.f32 	%f13, %f119, %f118;
	setp.le.f32 	%p52, %f13, 0f358637BD;
	@%p52 bra 	$L__BB2_43;
	rcp.rn.f32 	%f120, %f13;
	mul.f32 	%f121, %f9, %f8;
	mul.f32 	%f122, %f121, %f120;
	max.f32 	%f14, %f122, 0f00000000;
	setp.geu.f32 	%p53, %f14, 0f7F7FFFFF;
	@%p53 bra 	$L__BB2_43;
	add.f32 	%f15, %f4, %f14;
	mov.b32 	%r24, %f15;
$L__BB2_40:
	ld.global.f32 	%f16, [%rd5+-12];
	setp.leu.f32 	%p54, %f16, %f15;
	@%p54 bra 	$L__BB2_43;
	mov.b32 	%r81, %f16;
	atom.relaxed.global.cas.b32 	%r82, [%rd5+-12], %r81, %r24;
	setp.ne.s32 	%p55, %r82, %r81;
	@%p55 bra 	$L__BB2_40;
	ld.param.f32 	%f130, [_Z24findGlobalAndExpandAStarP11PathNodeGPUPiPfiS1_S1_S1_PK18LogicalGridInfoGPUPK20ElevationGridInfoGPUiiiiif_param_14];
	ld.param.u32 	%r92, [_Z24findGlobalAndExpandAStarP11PathNodeGPUPiPfiS1_S1_S1_PK18LogicalGridInfoGPUPK20ElevationGridInfoGPUiiiiif_param_13];
	ld.param.u32 	%r91, [_Z24findGlobalAndExpandAStarP11PathNodeGPUPiPfiS1_S1_S1_PK18LogicalGridInfoGPUPK20ElevationGridInfoGPUiiiiif_param_12];
	st.global.u32 	[%rd5+-4], %r10;
	sub.s32 	%r83, %r18, %r91;
	cvt.rn.f32.s32 	%f123, %r83;
	sub.s32 	%r84, %r20, %r92;
	cvt.rn.f32.s32 	%f124, %r84;
	mul.f32 	%f125, %f124, %f124;
	fma.rn.f32 	%f126, %f123, %f123, %f125;
	add.f32 	%f127, %f126, 0f3089705F;
	sqrt.rn.f32 	%f128, %f127;
	fma.rn.f32 	%f129, %f130, %f128, %f15;
	st.global.f32 	[%rd5+-8], %f129;
	mov.b16 	%rs12, 1;
	st.global.u8 	[%rd5], %rs12;
$L__BB2_43:
	ret;

}


// ===== COMPILED SASS (sm_100) =====

	.target	sm_100

	.elftype	@"ET_EXEC"


//--------------------- .note.nv.tkinfo           --------------------------
	.section	.note.nv.tkinfo,"",@"SHT_NOTE"
	.sectionflags	@"SHF_NOTE_NV_TKINFO"
	.tkinfo
        /*0018*/ 	.word	0x00000002
        /*0030*/ 	.string	""
        /*0030*/ 	.string	"ptxas"
        /*0030*/ 	.string	"Cuda compilation tools, release 13.0, V13.0.88"
        /*0030*/ 	.string	"Build cuda_13.0.r13.0/compiler.36424714_0"
        /*0030*/ 	.string	"-arch sm_100 -m 64 "



//--------------------- .note.nv.cuinfo           --------------------------
	.section	.note.nv.cuinfo,"",@"SHT_NOTE"
	.sectionflags	@"SHF_NOTE_NV_CUINFO"
        /*0018*/ 	.short	0x0002
        /*001a*/ 	.short	0x0064
        /*001c*/ 	.short	0x0082
	.zero		2


//--------------------- .nv.info                  --------------------------
	.section	.nv.info,"",@"SHT_CUDA_INFO"
	.align	4


	//----- nvinfo : EIATTR_REGCOUNT
	.align		4
        /*0000*/ 	.byte	0x04, 0x2f
        /*0002*/ 	.short	(.L_3 - .L_2)
	.align		4
.L_2:
        /*0004*/ 	.word	index@(_Z20initAStarNodesKernelP11PathNodeGPUiiiiif)
        /*0008*/ 	.word	0x00000012


	//----- nvinfo : EIATTR_FRAME_SIZE
	.align		4
.L_3:
        /*000c*/ 	.byte	0x04, 0x11
        /*000e*/ 	.short	(.L_5 - .L_4)
	.align		4
.L_4:
        /*0010*/ 	.word	index@($__internal_3_$__cuda_sm20_sqrt_rn_f32_slowpath)
        /*0014*/ 	.word	0x00000000


	//----- nvinfo : EIATTR_FRAME_SIZE
	.align		4
.L_5:
        /*0018*/ 	.byte	0x04, 0x11
        /*001a*/ 	.short	(.L_7 - .L_6)
	.align		4
.L_6:
        /*001c*/ 	.word	index@(_Z20initAStarNodesKernelP11PathNodeGPUiiiiif)
        /*0020*/ 	.word	0x00000000


	//----- nvinfo : EIATTR_REGCOUNT
	.align		4
.L_7:
        /*0024*/ 	.byte	0x04, 0x2f
        /*0026*/ 	.short	(.L_9 - .L_8)
	.align		4
.L_8:
        /*0028*/ 	.word	index@(_Z23findLocalBestAStarNodesP11PathNodeGPUiPiPfS1_)
        /*002c*/ 	.word	0x0000001e


	//----- nvinfo : EIATTR_FRAME_SIZE
	.align		4
.L_9:
        /*0030*/ 	.byte	0x04, 0x11
        /*0032*/ 	.short	(.L_11 - .L_10)
	.align		4
.L_10:
        /*0034*/ 	.word	index@(_Z23findLocalBestAStarNodesP11PathNodeGPUiPiPfS1_)
        /*0038*/ 	.word	0x00000000


	//----- nvinfo : EIATTR_REGCOUNT
	.align		4
.L_11:
        /*003c*/ 	.byte	0x04, 0x2f
        /*003e*/ 	.short	(.L_13 - .L_12)
	.align		4
.L_12:
        /*0040*/ 	.word	index@(_Z24findGlobalAndExpandAStarP11PathNodeGPUPiPfiS1_S1_S1_PK18LogicalGridInfoGPUPK20ElevationGridInfoGPUiiiiif)
        /*0044*/ 	.word	0x00000020


	//----- nvinfo : EIATTR_FRAME_SIZE
	.align		4
.L_13:
        /*0048*/ 	.byte	0x04, 0x11
        /*004a*/ 	.short	(.L_15 - .L_14)
	.align		4
.L_14:
        /*004c*/ 	.word	index@($__internal_2_$__cuda_sm3x_div_rn_noftz_f32_slowpath)
        /*0050*/ 	.word	0x00000000


	//----- nvinfo : EIATTR_FRAME_SIZE
	.align		4
.L_15:
        /*0054*/ 	.byte	0x04, 0x11
        /*0056*/ 	.short	(.L_17 - .L_16)
	.align		4
.L_16:
        /*0058*/ 	.word	index@($__internal_1_$__cuda_sm20_sqrt_rn_f32_slowpath)
        /*005c*/ 	.word	0x00000000


	//----- nvinfo : EIATTR_FRAME_SIZE
	.align		4
.L_17:
        /*0060*/ 	.byte	0x04, 0x11
        /*0062*/ 	.short	(.L_19 - .L_18)
	.align		4
.L_18:
        /*0064*/ 	.word	index@($__internal_0_$__cuda_sm20_rcp_rn_f32_slowpath)
        /*0068*/ 	.word	0x00000000


	//----- nvinfo : EIATTR_FRAME_SIZE
	.align		4
.L_19:
        /*006c*/ 	.byte	0x04, 0x11
        /*006e*/ 	.short	(.L_21 - .L_20)
	.align		4
.L_20:
        /*0070*/ 	.word	index@(_Z24findGlobalAndExpandAStarP11PathNodeGPUPiPfiS1_S1_S1_PK18LogicalGridInfoGPUPK20ElevationGridInfoGPUiiiiif)
        /*0074*/ 	.word	0x00000000


	//----- nvinfo : EIATTR_MIN_STACK_SIZE
	.align		4
.L_21:
        /*0078*/ 	.byte	0x04, 0x12
        /*007a*/ 	.short	(.L_23 - .L_22)
	.align		4
.L_22:
        /*007c*/ 	.word	index@(_Z24findGlobalAndExpandAStarP11PathNodeGPUPiPfiS1_S1_S1_PK18LogicalGridInfoGPUPK20ElevationGridInfoGPUiiiiif)
        /*0080*/ 	.word	0x00000000


	//----- nvinfo : EIATTR_MIN_STACK_SIZE
	.align		4
.L_23:
        /*0084*/ 	.byte	0x04, 0x12
        /*0086*/ 	.short	(.L_25 - .L_24)
	.align		4
.L_24:
        /*0088*/ 	.word	index@(_Z23findLocalBestAStarNodesP11PathNodeGPUiPiPfS1_)
        /*008c*/ 	.word	0x00000000


	//----- nvinfo : EIATTR_MIN_STACK_SIZE
	.align		4
.L_25:
        /*0090*/ 	.byte	0x04, 0x12
        /*0092*/ 	.short	(.L_27 - .L_26)
	.align		4
.L_26:
        /*0094*/ 	.word	index@(_Z20initAStarNodesKernelP11PathNodeGPUiiiiif)
        /*0098*/ 	.word	0x00000000
.L_27:


//--------------------- .nv.compat                --------------------------
	.section	.nv.compat,"",@"SHT_CUDA_COMPAT_INFO"
	.align	4
        /*0000*/ 	.byte	0x02, 0x09, 0x00, 0x00, 0x02, 0x02, 0x01, 0x00, 0x02, 0x05, 0x05, 0x00, 0x03, 0x07, 0x01, 0x01
        /*0010*/ 	.byte	0x02, 0x03, 0x00, 0x00, 0x02, 0x06, 0x01, 0x00, 0x04, 0x0b, 0x08, 0x00, 0x01, 0x00, 0x00, 0x00
        /*0020*/ 	.byte	0x00, 0x00, 0x00, 0x00


//--------------------- .nv.info._Z24findGlobalAndExpandAStarP11PathNodeGPUPiPfiS1_S1_S1_PK18LogicalGridInfoGPUPK20ElevationGridInfoGPUiiiiif --------------------------
	.section	.nv.info._Z24findGlobalAndExpandAStarP11PathNodeGPUPiPfiS1_S1_S1_PK18LogicalGridInfoGPUPK20ElevationGridInfoGPUiiiiif,"",@"SHT_CUDA_INFO"
	.sectionflags	@""
	.align	4


	//----- nvinfo : EIATTR_CUDA_API_VERSION
	.align		4
        /*0000*/ 	.byte	0x04, 0x37
        /*0002*/ 	.short	(.L_29 - .L_28)
.L_28:
        /*0004*/ 	.word	0x00000082


	//----- nvinfo : EIATTR_KPARAM_INFO
	.align		4
.L_29:
        /*0008*/ 	.byte	0x04, 0x17
        /*000a*/ 	.short	(.L_31 - .L_30)
.L_30:
        /*000c*/ 	.word	0x00000000
        /*0010*/ 	.short	0x000e
        /*0012*/ 	.short	0x005c
        /*0014*/ 	.byte	0x00, 0xf0, 0x11, 0x00


	//----- nvinfo : EIATTR_KPARAM_INFO
	.align		4
.L_31:
        /*0018*/ 	.byte	0x04, 0x17
        /*001a*/ 	.short	(.L_33 - .L_32)
.L_32:
        /*001c*/ 	.word	0x00000000
        /*0020*/ 	.short	0x000d
        /*0022*/ 	.short	0x0058
        /*0024*/ 	.byte	0x00, 0xf0, 0x11, 0x00


	//----- nvinfo : EIATTR_KPARAM_INFO
	.align		4
.L_33:
        /*0028*/ 	.byte	0x04, 0x17
        /*002a*/ 	.short	(.L_35 - .L_34)
.L_34:
        /*002c*/ 	.word	0x00000000
        /*0030*/ 	.short	0x000c
        /*0032*/ 	.short	0x0054
        /*0034*/ 	.byte	0x00, 0xf0, 0x11, 0x00


	//----- nvinfo : EIATTR_KPARAM_INFO
	.align		4
.L_35:
        /*0038*/ 	.byte	0x04, 0x17
        /*003a*/ 	.short	(.L_37 - .L_36)
.L_36:
        /*003c*/ 	.word	0x00000000
        /*0040*/ 	.short	0x000b
        /*0042*/ 	.short	0x0050
        /*0044*/ 	.byte	0x00, 0xf0, 0x11, 0x00


	//----- nvinfo : EIATTR_KPARAM_INFO
	.align		4
.L_37:
        /*0048*/ 	.byte	0x04, 0x17
        /*004a*/ 	.short	(.L_39 - .L_38)
.L_38:
        /*004c*/ 	.word	0x00000000
        /*0050*/ 	.short	0x000a
        /*0052*/ 	.short	0x004c
        /*0054*/ 	.byte	0x00, 0xf0, 0x11, 0x00


	//----- nvinfo : EIATTR_KPARAM_INFO
	.align		4
.L_39:
        /*0058*/ 	.byte	0x04, 0x17
        /*005a*/ 	.short	(.L_41 - .L_40)
.L_40:
        /*005c*/ 	.word	0x00000000
        /*0060*/ 	.short	0x0009
        /*0062*/ 	.short	0x0048
        /*0064*/ 	.byte	0x00, 0xf0, 0x11, 0x00


	//----- nvinfo : EIATTR_KPARAM_INFO
	.align		4
.L_41:
        /*0068*/ 	.byte	0x04, 0x17
        /*006a*/ 	.short	(.L_43 - .L_42)
.L_42:
        /*006c*/ 	.word	0x00000000
        /*0070*/ 	.short	0x0008
        /*0072*/ 	.short	0x0040
        /*0074*/ 	.byte	0x00, 0xf5, 0x21, 0x00


	//----- nvinfo : EIATTR_KPARAM_INFO
	.align		4
.L_43:
        /*0078*/ 	.byte	0x04, 0x17
        /*007a*/ 	.short	(.L_45 - .L_44)
.L_44:
        /*007c*/ 	.word	0x00000000
        /*0080*/ 	.short	0x0007
        /*0082*/ 	.short	0x0038
        /*0084*/ 	.byte	0x00, 0xf5, 0x21, 0x00


	//----- nvinfo : EIATTR_KPARAM_INFO
	.align		4
.L_45:
        /*0088*/ 	.byte	0x04, 0x17
        /*008a*/ 	.short	(.L_47 - .L_46)
.L_46:
        /*008c*/ 	.word	0x00000000
        /*0090*/ 	.short	0x0006
        /*0092*/ 	.short	0x0030
        /*0094*/ 	.byte	0x00, 0xf5, 0x21, 0x00


	//----- nvinfo : EIATTR_KPARAM_INFO
	.align		4
.L_47:
        /*0098*/ 	.byte	0x04, 0x17
        /*009a*/ 	.short	(.L_49 - .L_48)
.L_48:
        /*009c*/ 	.word	0x00000000
        /*00a0*/ 	.short	0x0005
        /*00a2*/ 	.short	0x0028
        /*00a4*/ 	.byte	0x00, 0xf5, 0x21, 0x00


	//----- nvinfo : EIATTR_KPARAM_INFO
	.align		4
.L_49:
        /*00a8*/ 	.byte	0x04, 0x17
        /*00aa*/ 	.short	(.L_51 - .L_50)
.L_50:
        /*00ac*/ 	.word	0x00000000
        /*00b0*/ 	.short	0x0004
        /*00b2*/ 	.short	0x0020
        /*00b4*/ 	.byte	0x00, 0xf5, 0x21, 0x00


	//----- nvinfo : EIATTR_KPARAM_INFO
	.align		4
.L_51:
        /*00b8*/ 	.byte	0x04, 0x17
        /*00ba*/ 	.short	(.L_53 - .L_52)
.L_52:
        /*00bc*/ 	.word	0x00000000
        /*00c0*/ 	.short	0x0003
        /*00c2*/ 	.short	0x0018
        /*00c4*/ 	.byte	0x00, 0xf0, 0x11, 0x00


	//----- nvinfo : EIATTR_KPARAM_INFO
	.align		4
.L_53:
        /*00c8*/ 	.byte	0x04, 0x17
        /*00ca*/ 	.short	(.L_55 - .L_54)
.L_54:
        /*00cc*/ 	.word	0x00000000
        /*00d0*/ 	.short	0x0002
        /*00d2*/ 	.short	0x0010
        /*00d4*/ 	.byte	0x00, 0xf5, 0x21, 0x00


	//----- nvinfo : EIATTR_KPARAM_INFO
	.align		4
.L_55:
        /*00d8*/ 	.byte	0x04, 0x17
        /*00da*/ 	.short	(.L_57 - .L_56)
.L_56:
        /*00dc*/ 	.word	0x00000000
        /*00e0*/ 	.short	0x0001
        /*00e2*/ 	.short	0x0008
        /*00e4*/ 	.byte	0x00, 0xf5, 0x21, 0x00


	//----- nvinfo : EIATTR_KPARAM_INFO
	.align		4
.L_57:
        /*00e8*/ 	.byte	0x04, 0x17
        /*00ea*/ 	.short	(.L_59 - .L_58)
.L_58:
        /*00ec*/ 	.word	0x00000000
        /*00f0*/ 	.short	0x0000
        /*00f2*/ 	.short	0x0000
        /*00f4*/ 	.byte	0x00, 0xf5, 0x21, 0x00


	//----- nvinfo : EIATTR_SPARSE_MMA_MASK
	.align		4
.L_59:
        /*00f8*/ 	.byte	0x03, 0x50
        /*00fa*/ 	.short	0x0000


	//----- nvinfo : EIATTR_MAXREG_COUNT
	.align		4
        /*00fc*/ 	.byte	0x03, 0x1b
        /*00fe*/ 	.short	0x00ff


	//----- nvinfo : EIATTR_NUM_BARRIERS
	.align		4
        /*0100*/ 	.byte	0x02, 0x4c
        /*0102*/ 	.byte	0x01
	.zero		1


	//----- nvinfo : EIATTR_MERCURY_ISA_VERSION
	.align		4
        /*0104*/ 	.byte	0x03, 0x5f
        /*0106*/ 	.short	0x0101


	//----- nvinfo : EIATTR_VRC_CTA_INIT_COUNT
	.align		4
        /*0108*/ 	.byte	0x02, 0x4a
	.zero		1
	.zero		1


	//----- nvinfo : EIATTR_EXIT_INSTR_OFFSETS
	.align		4
        /*010c*/ 	.byte	0x04, 0x1c
        /*010e*/ 	.short	(.L_61 - .L_60)


	//   ....[0]....
.L_60:
        /*0110*/ 	.word	0x000005a0


	//   ....[1]....
        /*0114*/ 	.word	0x00000c30


	//   ....[2]....
        /*0118*/ 	.word	0x00000d20


	//   ....[3]....
        /*011c*/ 	.word	0x00000da0


	//   ....[4]....
        /*0120*/ 	.word	0x00000de0


	//   ....[5]....
        /*0124*/ 	.word	0x00000e40


	//   ....[6]....
        /*0128*/ 	.word	0x00000e90


	//   ....[7]....
        /*012c*/ 	.word	0x00000f40


	//   ....[8]....
        /*0130*/ 	.word	0x00000fc0


	//   ....[9]....
        /*0134*/ 	.word	0x00001570


	//   ....[10]....
        /*0138*/ 	.word	0x000016a0


	//   ....[11]....
        /*013c*/ 	.word	0x00001700


	//   ....[12]....
        /*0140*/ 	.word	0x00001920


	//----- nvinfo : EIATTR_CRS_STACK_SIZE
	.align		4
.L_61:
        /*0144*/ 	.byte	0x04, 0x1e
        /*0146*/ 	.short	(.L_63 - .L_62)
.L_62:
        /*0148*/ 	.word	0x00000000


	//----- nvinfo : EIATTR_CBANK_PARAM_SIZE
	.align		4
.L_63:
        /*014c*/ 	.byte	0x03, 0x19
        /*014e*/ 	.short	0x0060


	//----- nvinfo : EIATTR_PARAM_CBANK
	.align		4
        /*0150*/ 	.byte	0x04, 0x0a
        /*0152*/ 	.short	(.L_65 - .L_64)
	.align		4
.L_64:
        /*0154*/ 	.word	index@(.nv.constant0._Z24findGlobalAndExpandAStarP11PathNodeGPUPiPfiS1_S1_S1_PK18LogicalGridInfoGPUPK20ElevationGridInfoGPUiiiiif)
        /*0158*/ 	.short	0x0380
        /*015a*/ 	.short	0x0060


	//----- nvinfo : EIATTR_SW_WAR
	.align		4
.L_65:
        /*015c*/ 	.byte	0x04, 0x36
        /*015e*/ 	.short	(.L_67 - .L_66)
.L_66:
        /*0160*/ 	.word	0x00000008
.L_67:


//--------------------- .nv.info._Z23findLocalBestAStarNodesP11PathNodeGPUiPiPfS1_ --------------------------
	.section	.nv.info._Z23findLocalBestAStarNodesP11PathNodeGPUiPiPfS1_,"",@"SHT_CUDA_INFO"
	.sectionflags	@""
	.align	4


	//----- nvinfo : EIATTR_CUDA_API_VERSION
	.align		4
        /*0000*/ 	.byte	0x04, 0x37
        /*0002*/ 	.short	(.L_69 - .L_68)
.L_68:
        /*0004*/ 	.word	0x00000082


	//----- nvinfo : EIATTR_KPARAM_INFO
	.align		4
.L_69:
        /*0008*/ 	.byte	0x04, 0x17
        /*000a*/ 	.short	(.L_71 - .L_70)
.L_70:
        /*000c*/ 	.word	0x00000000
        /*0010*/ 	.short	0x0004
        /*0012*/ 	.short	0x0020
        /*0014*/ 	.byte	0x00, 0xf5, 0x21, 0x00


	//----- nvinfo : EIATTR_KPARAM_INFO
	.align		4
.L_71:
        /*0018*/ 	.byte	0x04, 0x17
        /*001a*/ 	.short	(.L_73 - .L_72)
.L_72:
        /*001c*/ 	.word	0x00000000
        /*0020*/ 	.short	0x0003
        /*0022*/ 	.short	0x0018
        /*0024*/ 	.byte	0x00, 0xf5, 0x21, 0x00


	//----- nvinfo : EIATTR_KPARAM_INFO
	.align		4
.L_73:
        /*0028*/ 	.byte	0x04, 0x17
        /*002a*/ 	.short	(.L_75 - .L_74)
.L_74:
        /*002c*/ 	.word	0x00000000
        /*0030*/ 	.short	0x0002
        /*0032*/ 	.short	0x0010
        /*0034*/ 	.byte	0x00, 0xf5, 0x21, 0x00


	//----- nvinfo : EIATTR_KPARAM_INFO
	.align		4
.L_75:
        /*0038*/ 	.byte	0x04, 0x17
        /*003a*/ 	.short	(.L_77 - .L_76)
.L_76:
        /*003c*/ 	.word	0x00000000
        /*0040*/ 	.short	0x0001
        /*0042*/ 	.short	0x0008
        /*0044*/ 	.byte	0x00, 0xf0, 0x11, 0x00


	//----- nvinfo : EIATTR_KPARAM_INFO
	.align		4
.L_77:
        /*0048*/ 	.byte	0x04, 0x17
        /*004a*/ 	.short	(.L_79 - .L_78)
.L_78:
        /*004c*/ 	.word	0x00000000
        /*0050*/ 	.short	0x0000
        /*0052*/ 	.short	0x0000
        /*0054*/ 	.byte	0x00, 0xf5, 0x21, 0x00


	//----- nvinfo : EIATTR_SPARSE_MMA_MASK
	.align		4
.L_79:
        /*0058*/ 	.byte	0x03, 0x50
        /*005a*/ 	.short	0x0000


	//----- nvinfo : EIATTR_MAXREG_COUNT
	.align		4
        /*005c*/ 	.byte	0x03, 0x1b
        /*005e*/ 	.short	0x00ff


	//----- nvinfo : EIATTR_NUM_BARRIERS
	.align		4
        /*0060*/ 	.byte	0x02, 0x4c
        /*0062*/ 	.byte	0x01
	.zero		1


	//----- nvinfo : EIATTR_MERCURY_ISA_VERSION
	.align		4
        /*0064*/ 	.byte	0x03, 0x5f
        /*0066*/ 	.short	0x0101


	//----- nvinfo : EIATTR_VRC_CTA_INIT_COUNT
	.align		4
        /*0068*/ 	.byte	0x02, 0x4a
	.zero		1
	.zero		1


	//----- nvinfo : EIATTR_EXIT_INSTR_OFFSETS
	.align		4
        /*006c*/ 	.byte	0x04, 0x1c
        /*006e*/ 	.short	(.L_81 - .L_80)


	//   ....[0]....
.L_80:
        /*0070*/ 	.word	0x00000a70


	//   ....[1]....
        /*0074*/ 	.word	0x00000b50


	//   ....[2]....
        /*0078*/ 	.word	0x00000b90


	//----- nvinfo : EIATTR_CRS_STACK_SIZE
	.align		4
.L_81:
        /*007c*/ 	.byte	0x04, 0x1e
        /*007e*/ 	.short	(.L_83 - .L_82)
.L_82:
        /*0080*/ 	.word	0x00000000


	//----- nvinfo : EIATTR_CBANK_PARAM_SIZE
	.align		4
.L_83:
        /*0084*/ 	.byte	0x03, 0x19
        /*0086*/ 	.short	0x0028


	//----- nvinfo : EIATTR_PARAM_CBANK
	.align		4
        /*0088*/ 	.byte	0x04, 0x0a
        /*008a*/ 	.short	(.L_85 - .L_84)
	.align		4
.L_84:
        /*008c*/ 	.word	index@(.nv.constant0._Z23findLocalBestAStarNodesP11PathNodeGPUiPiPfS1_)
        /*0090*/ 	.short	0x0380
        /*0092*/ 	.short	0x0028


	//----- nvinfo : EIATTR_SW_WAR
	.align		4
.L_85:
        /*0094*/ 	.byte	0x04, 0x36
        /*0096*/ 	.short	(.L_87 - .L_86)
.L_86:
        /*0098*/ 	.word	0x00000008
.L_87:


//--------------------- .nv.info._Z20initAStarNodesKernelP11PathNodeGPUiiiiif --------------------------
	.section	.nv.info._Z20initAStarNodesKernelP11PathNodeGPUiiiiif,"",@"SHT_CUDA_INFO"
	.sectionflags	@""
	.align	4


	//----- nvinfo : EIATTR_CUDA_API_VERSION
	.align		4
        /*0000*/ 	.byte	0x04, 0x37
        /*0002*/ 	.short	(.L_89 - .L_88)
.L_88:
        /*0004*/ 	.word	0x00000082


	//----- nvinfo : EIATTR_KPARAM_INFO
	.align		4
.L_89:
        /*0008*/ 	.byte	0x04, 0x17
        /*000a*/ 	.short	(.L_91 - .L_90)
.L_90:
        /*000c*/ 	.word	0x00000000
        /*0010*/ 	.short	0x0006
        /*0012*/ 	.short	0x001c
        /*0014*/ 	.byte	0x00, 0xf0, 0x11, 0x00


	//----- nvinfo : EIATTR_KPARAM_INFO
	.align		4
.L_91:
        /*0018*/ 	.byte	0x04, 0x17
        /*001a*/ 	.short	(.L_93 - .L_92)
.L_92:
        /*001c*/ 	.word	0x00000000
        /*0020*/ 	.short	0x0005
        /*0022*/ 	.short	0x0018
        /*0024*/ 	.byte	0x00, 0xf0, 0x11, 0x00


	//----- nvinfo : EIATTR_KPARAM_INFO
	.align		4
.L_93:
        /*0028*/ 	.byte	0x04, 0x17
        /*002a*/ 	.short	(.L_95 - .L_94)
.L_94:
        /*002c*/ 	.word	0x00000000
        /*0030*/ 	.short	0x0004
        /*0032*/ 	.short	0x0014
        /*0034*/ 	.byte	0x00, 0xf0, 0x11, 0x00


	//----- nvinfo : EIATTR_KPARAM_INFO
	.align		4
.L_95:
        /*0038*/ 	.byte	0x04, 0x17
        /*003a*/ 	.short	(.L_97 - .L_96)
.L_96:
        /*003c*/ 	.word	0x00000000
        /*0040*/ 	.short	0x0003
        /*0042*/ 	.short	0x0010
        /*0044*/ 	.byte	0x00, 0xf0, 0x11, 0x00


	//----- nvinfo : EIATTR_KPARAM_INFO
	.align		4
.L_97:
        /*0048*/ 	.byte	0x04, 0x17
        /*004a*/ 	.short	(.L_99 - .L_98)
.L_98:
        /*004c*/ 	.word	0x00000000
        /*0050*/ 	.short	0x0002
        /*0052*/ 	.short	0x000c
        /*0054*/ 	.byte	0x00, 0xf0, 0x11, 0x00


	//----- nvinfo : EIATTR_KPARAM_INFO
	.align		4
.L_99:
        /*0058*/ 	.byte	0x04, 0x17
        /*005a*/ 	.short	(.L_101 - .L_100)
.L_100:
        /*005c*/ 	.word	0x00000000
        /*0060*/ 	.short	0x0001
        /*0062*/ 	.short	0x0008
        /*0064*/ 	.byte	0x00, 0xf0, 0x11, 0x00


	//----- nvinfo : EIATTR_KPARAM_INFO
	.align		4
.L_101:
        /*0068*/ 	.byte	0x04, 0x17
        /*006a*/ 	.short	(.L_103 - .L_102)
.L_102:
        /*006c*/ 	.word	0x00000000
        /*0070*/ 	.short	0x0000
        /*0072*/ 	.short	0x0000
        /*0074*/ 	.byte	0x00, 0xf5, 0x21, 0x00


	//----- nvinfo : EIATTR_SPARSE_MMA_MASK
	.align		4
.L_103:
        /*0078*/ 	.byte	0x03, 0x50
        /*007a*/ 	.short	0x0000


	//----- nvinfo : EIATTR_MAXREG_COUNT
	.align		4
        /*007c*/ 	.byte	0x03, 0x1b
        /*007e*/ 	.short	0x00ff


	//----- nvinfo : EIATTR_MERCURY_ISA_VERSION
	.align		4
        /*0080*/ 	.byte	0x03, 0x5f
        /*0082*/ 	.short	0x0101


	//----- nvinfo : EIATTR_VRC_CTA_INIT_COUNT
	.align		4
        /*0084*/ 	.byte	0x02, 0x4a
	.zero		1
	.zero		1


	//----- nvinfo : EIATTR_EXIT_INSTR_OFFSETS
	.align		4
        /*0088*/ 	.byte	0x04, 0x1c
        /*008a*/ 	.short	(.L_105 - .L_104)


	//   ....[0]....
.L_104:
        /*008c*/ 	.word	0x000000a0


	//   ....[1]....
        /*0090*/ 	.word	0x00000580


	//   ....[2]....
        /*0094*/ 	.word	0x00000820


	//----- nvinfo : EIATTR_CRS_STACK_SIZE
	.align		4
.L_105:
        /*0098*/ 	.byte	0x04, 0x1e
        /*009a*/ 	.short	(.L_107 - .L_106)
.L_106:
        /*009c*/ 	.word	0x00000000


	//----- nvinfo : EIATTR_CBANK_PARAM_SIZE
	.align		4
.L_107:
        /*00a0*/ 	.byte	0x03, 0x19
        /*00a2*/ 	.short	0x0020


	//----- nvinfo : EIATTR_PARAM_CBANK
	.align		4
        /*00a4*/ 	.byte	0x04, 0x0a
        /*00a6*/ 	.short	(.L_109 - .L_108)
	.align		4
.L_108:
        /*00a8*/ 	.word	index@(.nv.constant0._Z20initAStarNodesKernelP11PathNodeGPUiiiiif)
        /*00ac*/ 	.short	0x0380
        /*00ae*/ 	.short	0x0020


	//----- nvinfo : EIATTR_SW_WAR
	.align		4
.L_109:
        /*00b0*/ 	.byte	0x04, 0x36
        /*00b2*/ 	.short	(.L_111 - .L_110)
.L_110:
        /*00b4*/ 	.word	0x00000008
.L_111:


//--------------------- .nv.callgraph             --------------------------
	.section	.nv.callgraph,"",@"SHT_CUDA_CALLGRAPH"
	.align	4
	.sectionentsize	8
	.align		4
        /*0000*/ 	.word	0x00000000
	.align		4
        /*0004*/ 	.word	0xffffffff
	.align		4
        /*0008*/ 	.word	0x00000000
	.align		4
        /*000c*/ 	.word	0xfffffffe
	.align		4
        /*0010*/ 	.word	0x00000000
	.align		4
        /*0014*/ 	.word	0xfffffffd
	.align		4
        /*0018*/ 	.word	0x00000000
	.align		4
        /*001c*/ 	.word	0xfffffffc


//--------------------- .nv.constant4             --------------------------
	.section	.nv.constant4,"a",@progbits
	.align	8
	.align		8
.nv.constant4:
        /*0000*/ 	.dword	D_DX_DEV
	.align		8
        /*0008*/ 	.dword	D_DY_DEV


//--------------------- .text._Z24findGlobalAndExpandAStarP11PathNodeGPUPiPfiS1_S1_S1_PK18LogicalGridInfoGPUPK20ElevationGridInfoGPUiiiiif --------------------------
	.section	.text._Z24findGlobalAndExpandAStarP11PathNodeGPUPiPfiS1_S1_S1_PK18LogicalGridInfoGPUPK20ElevationGridInfoGPUiiiiif,"ax",@progbits
	.align	128
        .global         _Z24findGlobalAndExpandAStarP11PathNodeGPUPiPfiS1_S1_S1_PK18LogicalGridInfoGPUPK20ElevationGridInfoGPUiiiiif
        .type           _Z24findGlobalAndExpandAStarP11PathNodeGPUPiPfiS1_S1_S1_PK18LogicalGridInfoGPUPK20ElevationGridInfoGPUiiiiif,@function
        .size           _Z24findGlobalAndExpandAStarP11PathNodeGPUPiPfiS1_S1_S1_PK18LogicalGridInfoGPUPK20ElevationGridInfoGPUiiiiif,(.L_x_77 - _Z24findGlobalAndExpandAStarP11PathNodeGPUPiPfiS1_S1_S1_PK18LogicalGridInfoGPUPK20ElevationGridInfoGPUiiiiif)
        .other          _Z24findGlobalAndExpandAStarP11PathNodeGPUPiPfiS1_S1_S1_PK18LogicalGridInfoGPUPK20ElevationGridInfoGPUiiiiif,@"STO_CUDA_ENTRY STV_DEFAULT"
_Z24findGlobalAndExpandAStarP11PathNodeGPUPiPfiS1_S1_S1_PK18LogicalGridInfoGPUPK20ElevationGridInfoGPUiiiiif:
.text._Z24findGlobalAndExpandAStarP11PathNodeGPUPiPfiS1_S1_S1_PK18LogicalGridInfoGPUPK20ElevationGridInfoGPUiiiiif:
[----:B------:R-:W-:Y:S01]  /*0000*/  LDC R1, c[0x0][0x37c] ;  /* 0x0000df00ff017b82 */ /* 0x000fe20000000800 */
[----:B------:R-:W0:Y:S01]  /*0010*/  S2R R5, SR_TID.X ;  /* 0x0000000000057919 */ /* 0x000e220000002100 */
[----:B------:R-:W0:Y:S01]  /*0020*/  LDCU UR4, c[0x0][0x398] ;  /* 0x00007300ff0477ac */ /* 0x000e220008000800 */
[----:B------:R-:W1:Y:S01]  /*0030*/  LDCU.64 UR6, c[0x0][0x358] ;  /* 0x00006b00ff0677ac */ /* 0x000e620008000a00 */
[----:B0-----:R-:W-:-:S13]  /*0040*/  ISETP.GE.AND P0, PT, R5, UR4, PT ;  /* 0x0000000405007c0c */ /* 0x001fda000bf06270 */
[----:B------:R-:W0:Y:S08]  /*0050*/  @!P0 LDC.64 R2, c[0x0][0x388] ;  /* 0x0000e200ff028b82 */ /* 0x000e300000000a00 */
[----:B------:R-:W2:Y:S01]  /*0060*/  @!P0 LDC.64 R6, c[0x0][0x390] ;  /* 0x0000e400ff068b82 */ /* 0x000ea20000000a00 */
[----:B0-----:R-:W-:-:S06]  /*0070*/  @!P0 IMAD.WIDE.U32 R2, R5, 0x4, R2 ;  /* 0x0000000405028825 */ /* 0x001fcc00078e0002 */
[----:B-1----:R0:W3:Y:S01]  /*0080*/  @!P0 LDG.E R3, desc[UR6][R2.64] ;  /* 0x0000000602038981 */ /* 0x0020e2000c1e1900 */
[----:B--2---:R-:W-:-:S06]  /*0090*/  @!P0 IMAD.WIDE.U32 R6, R5, 0x4, R6 ;  /* 0x0000000405068825 */ /* 0x004fcc00078e0006 */
[----:B------:R-:W2:Y:S01]  /*00a0*/  @!P0 LDG.E R6, desc[UR6][R6.64] ;  /* 0x0000000606068981 */ /* 0x000ea2000c1e1900 */
[----:B------:R-:W1:Y:S01]  /*00b0*/  S2R R9, SR_CgaCtaId ;  /* 0x0000000000097919 */ /* 0x000e620000008800 */
[----:B------:R-:W0:Y:S01]  /*00c0*/  LDC R8, c[0x0][0x360] ;  /* 0x0000d800ff087b82 */ /* 0x000e220000000800 */
[----:B------:R-:W-:-:S05]  /*00d0*/  MOV R0, 0x400 ;  /* 0x0000040000007802 */ /* 0x000fca0000000f00 */
[----:B------:R-:W-:Y:S02]  /*00e0*/  VIADD R0, R0, 0x10 ;  /* 0x0000001000007836 */ /* 0x000fe40000000000 */
[----:B------:R-:W-:-:S03]  /*00f0*/  @P0 IMAD.MOV.U32 R11, RZ, RZ, -0x1 ;  /* 0xffffffffff0b0424 */ /* 0x000fc600078e00ff */
[----:B-1----:R-:W-:Y:S01]  /*0100*/  LEA R0, R9, R0, 0x18 ;  /* 0x0000000009007211 */ /* 0x002fe200078ec0ff */
[----:B0-----:R-:W-:-:S04]  /*0110*/  IMAD.MOV.U32 R2, RZ, RZ, R8 ;  /* 0x000000ffff027224 */ /* 0x001fc800078e0008 */
[--C-:B------:R-:W-:Y:S02]  /*0120*/  IMAD R4, R8, 0x4, R0.reuse ;  /* 0x0000000408047824 */ /* 0x100fe400078e0200 */
[C---:B------:R-:W-:Y:S02]  /*0130*/  IMAD R0, R5.reuse, 0x4, R0 ;  /* 0x0000000405007824 */ /* 0x040fe400078e0200 */
[----:B------:R-:W-:-:S03]  /*0140*/  IMAD R9, R5, 0x4, R4 ;  /* 0x0000000405097824 */ /* 0x000fc600078e0204 */
[----:B---3--:R0:W-:Y:S04]  /*0150*/  @!P0 STS [R0], R3 ;  /* 0x0000000300008388 */ /* 0x0081e80000000800 */
[----:B------:R0:W-:Y:S01]  /*0160*/  @P0 STS [R0], R11 ;  /* 0x0000000b00000388 */ /* 0x0001e20000000800 */
[----:B------:R-:W-:Y:S01]  /*0170*/  @P0 IMAD.MOV.U32 R6, RZ, RZ, 0x7f7fffff ;  /* 0x7f7fffffff060424 */ /* 0x000fe200078e00ff */
[----:B------:R-:W-:-:S04]  /*0180*/  ISETP.GE.U32.AND P0, PT, R2, 0x2, PT ;  /* 0x000000020200780c */ /* 0x000fc80003f06070 */
[----:B--2---:R0:W-:Y:S01]  /*0190*/  STS [R9], R6 ;  /* 0x0000000609007388 */ /* 0x0041e20000000800 */
[----:B------:R-:W-:Y:S08]  /*01a0*/  BAR.SYNC.DEFER_BLOCKING 0x0 ;  /* 0x0000000000007b1d */ /* 0x000ff00000010000 */
[----:B------:R-:W-:Y:S05]  /*01b0*/  @!P0 BRA `(.L_x_0) ;  /* 0x00000000006c8947 */ /* 0x000fea0003800000 */
.L_x_5:
[----:B0-----:R-:W-:Y:S01]  /*01c0*/  MOV R6, R2 ;  /* 0x0000000200067202 */ /* 0x001fe20000000f00 */
[----:B------:R-:W-:Y:S01]  /*01d0*/  BSSY.RECONVERGENT B0, `(.L_x_1) ;  /* 0x0000015000007945 */ /* 0x000fe20003800200 */
[----:B------:R-:W-:-:S04]  /*01e0*/  SHF.R.U32.HI R2, RZ, 0x1, R2 ;  /* 0x00000001ff027819 */ /* 0x000fc80000011602 */
[----:B------:R-:W-:-:S13]  /*01f0*/  ISETP.GE.U32.AND P0, PT, R5, R2, PT ;  /* 0x000000020500720c */ /* 0x000fda0003f06070 */
[----:B------:R-:W-:Y:S05]  /*0200*/  @P0 BRA `(.L_x_2) ;  /* 0x0000000000440947 */ /* 0x000fea0003800000 */
[----:B------:R-:W-:-:S04]  /*0210*/  IMAD R3, R2, 0x4, R0 ;  /* 0x0000000402037824 */ /* 0x000fc800078e0200 */
[----:B------:R-:W-:Y:S01]  /*0220*/  IMAD R4, R8, 0x4, R3 ;  /* 0x0000000408047824 */ /* 0x000fe200078e0203 */
[----:B------:R-:W0:Y:S02]  /*0230*/  LDS R7, [R3] ;  /* 0x0000000003077984 */ /* 0x000e240000000800 */
[----:B0-----:R-:W-:-:S13]  /*0240*/  ISETP.NE.AND P0, PT, R7, -0x1, PT ;  /* 0xffffffff0700780c */ /* 0x001fda0003f05270 */
[----:B------:R-:W-:Y:S05]  /*0250*/  @!P0 BRA `(.L_x_2) ;  /* 0x0000000000308947 */ /* 0x000fea0003800000 */
[----:B------:R-:W-:Y:S01]  /*0260*/  LDS R4, [R4] ;  /* 0x0000000004047984 */ /* 0x000fe20000000800 */
[----:B------:R-:W-:Y:S03]  /*0270*/  BSSY.RELIABLE B1, `(.L_x_3) ;  /* 0x0000008000017945 */ /* 0x000fe60003800100 */
[----:B------:R-:W0:Y:S02]  /*0280*/  LDS R3, [R9] ;  /* 0x0000000009037984 */ /* 0x000e240000000800 */
[----:B0-----:R-:W-:-:S13]  /*0290*/  FSETP.GEU.AND P0, PT, R4, R3, PT ;  /* 0x000000030400720b */ /* 0x001fda0003f0e000 */
[----:B------:R-:W-:Y:S05]  /*02a0*/  @!P0 BRA `(.L_x_4) ;  /* 0x0000000000108947 */ /* 0x000fea0003800000 */
[----:B------:R-:W0:Y:S02]  /*02b0*/  LDS R3, [R0] ;  /* 0x0000000000037984 */ /* 0x000e240000000800 */
[----:B0-----:R-:W-:-:S13]  /*02c0*/  ISETP.NE.AND P0, PT, R3, -0x1, PT ;  /* 0xffffffff0300780c */ /* 0x001fda0003f05270 */
[----:B------:R-:W-:Y:S05]  /*02d0*/  @P0 BREAK.RELIABLE B1 ;  /* 0x0000000000010942 */ /* 0x000fea0003800100 */
[----:B------:R-:W-:Y:S05]  /*02e0*/  @P0 BRA `(.L_x_2) ;  /* 0x00000000000c0947 */ /* 0x000fea0003800000 */
.L_x_4:
[----:B------:R-:W-:Y:S05]  /*02f0*/  BSYNC.RELIABLE B1 ;  /* 0x0000000000017941 */ /* 0x000fea0003800100 */
.L_x_3:
[----:B------:R0:W-:Y:S04]  /*0300*/  STS [R0], R7 ;  /* 0x0000000700007388 */ /* 0x0001e80000000800 */
[----:B------:R0:W-:Y:S02]  /*0310*/  STS [R9], R4 ;  /* 0x0000000409007388 */ /* 0x0001e40000000800 */
.L_x_2:
[----:B------:R-:W-:Y:S05]  /*0320*/  BSYNC.RECONVERGENT B0 ;  /* 0x0000000000007941 */ /* 0x000fea0003800200 */
.L_x_1:
[----:B------:R-:W-:Y:S05]  /*0330*/  WARPSYNC.ALL ;  /* 0x0000000000007948 */ /* 0x000fea0003800000 */
[----:B------:R-:W-:Y:S01]  /*0340*/  BAR.SYNC.DEFER_BLOCKING 0x0 ;  /* 0x0000000000007b1d */ /* 0x000fe20000010000 */
[----:B------:R-:W-:-:S13]  /*0350*/  ISETP.GT.U32.AND P0, PT, R6, 0x3, PT ;  /* 0x000000030600780c */ /* 0x000fda0003f04070 */
[----:B------:R-:W-:Y:S05]  /*0360*/  @P0 BRA `(.L_x_5) ;  /* 0xfffffffc00940947 */ /* 0x000fea000383ffff */
.L_x_0:
[----:B------:R-:W1:Y:S01]  /*0370*/  S2UR UR5, SR_CgaCtaId ;  /* 0x00000000000579c3 */ /* 0x000e620000008800 */
[----:B------:R-:W-:Y:S01]  /*0380*/  UMOV UR4, 0x400 ;  /* 0x0000040000047882 */ /* 0x000fe20000000000 */
[----:B------:R-:W-:Y:S01]  /*0390*/  ISETP.NE.AND P0, PT, R5, RZ, PT ;  /* 0x000000ff0500720c */ /* 0x000fe20003f05270 */
[----:B------:R-:W-:Y:S01]  /*03a0*/  BSSY.RECONVERGENT B0, `(.L_x_6) ;  /* 0x000001a000007945 */ /* 0x000fe20003800200 */
[----:B-1----:R-:W-:-:S09]  /*03b0*/  ULEA UR4, UR5, UR4, 0x18 ;  /* 0x0000000405047291 */ /* 0x002fd2000f8ec0ff */
[----:B------:R-:W-:Y:S02]  /*03c0*/  STS.U8 [UR4+0x4], RZ ;  /* 0x000004ffff007988 */ /* 0x000fe40008000004 */
[----:B------:R-:W-:Y:S05]  /*03d0*/  @P0 BRA `(.L_x_7) ;  /* 0x0000000000580947 */ /* 0x000fea0003800000 */
[----:B0-----:R-:W0:Y:S01]  /*03e0*/  LDS R7, [UR4+0x10] ;  /* 0x00001004ff077984 */ /* 0x001e220008000800 */
[----:B------:R-:W0:Y:S03]  /*03f0*/  LDC.64 R2, c[0x0][0x3a0] ;  /* 0x0000e800ff027b82 */ /* 0x000e260000000a00 */
[----:B0-----:R0:W-:Y:S01]  /*0400*/  STG.E desc[UR6][R2.64], R7 ;  /* 0x0000000702007986 */ /* 0x0011e2000c101906 */
[----:B------:R-:W-:-:S03]  /*0410*/  ISETP.NE.AND P0, PT, R7, -0x1, PT ;  /* 0xffffffff0700780c */ /* 0x000fc60003f05270 */
[----:B------:R0:W-:Y:S10]  /*0420*/  STS [UR4], R7 ;  /* 0x00000007ff007988 */ /* 0x0001f40008000804 */
[----:B0-----:R-:W-:Y:S05]  /*0430*/  @P0 BRA `(.L_x_8) ;  /* 0x0000000000100947 */ /* 0x001fea0003800000 */
[----:B------:R-:W0:Y:S01]  /*0440*/  LDC.64 R2, c[0x0][0x3b0] ;  /* 0x0000ec00ff027b82 */ /* 0x000e220000000a00 */
[----:B------:R-:W-:-:S05]  /*0450*/  IMAD.MOV.U32 R7, RZ, RZ, 0x1 ;  /* 0x00000001ff077424 */ /* 0x000fca00078e00ff */
[----:B0-----:R1:W5:Y:S01]  /*0460*/  ATOMG.E.EXCH.STRONG.GPU PT, RZ, desc[UR6][R2.64], R7 ;  /* 0x8000000702ff79a8 */ /* 0x001362000c1ef106 */
[----:B------:R-:W-:Y:S05]  /*0470*/  BRA `(.L_x_7) ;  /* 0x0000000000307947 */ /* 0x000fea0003800000 */
.L_x_8:
[----:B------:R-:W0:Y:S01]  /*0480*/  LDC.64 R2, c[0x0][0x380] ;  /* 0x0000e000ff027b82 */ /* 0x000e220000000a00 */
[----:B------:R-:W1:Y:S01]  /*0490*/  LDCU UR5, c[0x0][0x3d0] ;  /* 0x00007a00ff0577ac */ /* 0x000e620008000800 */
[----:B------:R-:W-:Y:S01]  /*04a0*/  IMAD.MOV.U32 R0, RZ, RZ, 0x2 ;  /* 0x00000002ff007424 */ /* 0x000fe200078e00ff */
[C---:B-1----:R-:W-:Y:S01]  /*04b0*/  ISETP.NE.AND P0, PT, R7.reuse, UR5, PT ;  /* 0x0000000507007c0c */ /* 0x042fe2000bf05270 */
[----:B0-----:R-:W-:-:S05]  /*04c0*/  IMAD.WIDE R2, R7, 0x10, R2 ;  /* 0x0000001007027825 */ /* 0x001fca00078e0202 */
[----:B------:R2:W-:Y:S07]  /*04d0*/  STG.E.U8 desc[UR6][R2.64+0xc], R0 ;  /* 0x00000c0002007986 */ /* 0x0005ee000c101106 */
[----:B------:R-:W-:Y:S05]  /*04e0*/  @P0 BRA `(.L_x_7) ;  /* 0x0000000000140947 */ /* 0x000fea0003800000 */
[----:B--2---:R-:W0:Y:S01]  /*04f0*/  LDC.64 R2, c[0x0][0x3a8] ;  /* 0x0000ea00ff027b82 */ /* 0x004e220000000a00 */
[----:B------:R-:W-:-:S05]  /*0500*/  IMAD.MOV.U32 R7, RZ, RZ, 0x1 ;  /* 0x00000001ff077424 */ /* 0x000fca00078e00ff */
[----:B0-----:R3:W5:Y:S01]  /*0510*/  ATOMG.E.EXCH.STRONG.GPU PT, RZ, desc[UR6][R2.64], R7 ;  /* 0x8000000702ff79a8 */ /* 0x001762000c1ef106 */
[----:B------:R-:W-:-:S05]  /*0520*/  IMAD.MOV.U32 R0, RZ, RZ, 0x1 ;  /* 0x00000001ff007424 */ /* 0x000fca00078e00ff */
[----:B------:R3:W-:Y:S02]  /*0530*/  STS.U8 [UR4+0x4], R0 ;  /* 0x00000400ff007988 */ /* 0x0007e40008000004 */
.L_x_7:
[----:B------:R-:W-:Y:S05]  /*0540*/  BSYNC.RECONVERGENT B0 ;  /* 0x0000000000007941 */ /* 0x000fea0003800200 */
.L_x_6:
[----:B------:R-:W-:Y:S06]  /*0550*/  BAR.SYNC.DEFER_BLOCKING 0x0 ;  /* 0x0000000000007b1d */ /* 0x000fec0000010000 */
[----:B-123--:R-:W1:Y:S04]  /*0560*/  LDS.U8 R2, [UR4+0x4] ;  /* 0x00000404ff027984 */ /* 0x00ee680008000000 */
[----:B0-----:R-:W0:Y:S01]  /*0570*/  LDS R0, [UR4] ;  /* 0x00000004ff007984 */ /* 0x001e220008000800 */
[----:B-1----:R-:W-:-:S04]  /*0580*/  ISETP.NE.AND P0, PT, R2, RZ, PT ;  /* 0x000000ff0200720c */ /* 0x002fc80003f05270 */
[----:B0-----:R-:W-:-:S13]  /*0590*/  ISETP.EQ.OR P0, PT, R0, -0x1, P0 ;  /* 0xffffffff0000780c */ /* 0x001fda0000702670 */
[----:B------:R-:W-:Y:S05]  /*05a0*/  @P0 EXIT ;  /* 0x000000000000094d */ /* 0x000fea0003800000 */
[----:B------:R-:W0:Y:S01]  /*05b0*/  LDC.64 R10, c[0x0][0x380] ;  /* 0x0000e000ff0a7b82 */ /* 0x000e220000000a00 */
[----:B------:R-:W1:Y:S07]  /*05c0*/  LDCU.64 UR4, c[0x0][0x3c0] ;  /* 0x00007800ff0477ac */ /* 0x000e6e0008000a00 */
[----:B------:R-:W2:Y:S08]  /*05d0*/  LDC.64 R6, c[0x0][0x3b8] ;  /* 0x0000ee00ff067b82 */ /* 0x000eb00000000a00 */
[----:B------:R-:W3:Y:S01]  /*05e0*/  LDC R9, c[0x0][0x3c8] ;  /* 0x0000f200ff097b82 */ /* 0x000ee20000000800 */
[----:B0-----:R-:W-:-:S06]  /*05f0*/  IMAD.WIDE R2, R0, 0x10, R10 ;  /* 0x0000001000027825 */ /* 0x001fcc00078e020a */
[----:B------:R0:W5:Y:S04]  /*0600*/  LDG.E R2, desc[UR6][R2.64] ;  /* 0x0000000602027981 */ /* 0x000168000c1e1900 */
[----:B--2---:R0:W5:Y:S01]  /*0610*/  LDG.E R13, desc[UR6][R6.64+0x8] ;  /* 0x00000806060d7981 */ /* 0x004162000c1e1900 */
[----:B---3--:R-:W-:Y:S01]  /*0620*/  ISETP.GE.AND P0, PT, R9, 0x1, PT ;  /* 0x000000010900780c */ /* 0x008fe20003f06270 */
[----:B-1----:R-:W-:Y:S01]  /*0630*/  UISETP.NE.U32.AND UP0, UPT, UR4, URZ, UPT ;  /* 0x000000ff0400728c */ /* 0x002fe2000bf05070 */
[----:B------:R-:W-:-:S03]  /*0640*/  MOV R8, 0xffffffff ;  /* 0xffffffff00087802 */ /* 0x000fc60000000f00 */
[----:B------:R-:W-:Y:S01]  /*0650*/  UISETP.NE.AND.EX UP0, UPT, UR5, URZ, UPT, UP0 ;  /* 0x000000ff0500728c */ /* 0x000fe2000bf05300 */
[----:B------:R-:W-:-:S07]  /*0660*/  IMAD.MOV.U32 R4, RZ, RZ, -0x1 ;  /* 0xffffffffff047424 */ /* 0x000fce00078e00ff */
[----:B0-----:R-:W-:Y:S05]  /*0670*/  @!P0 BRA `(.L_x_9) ;  /* 0x0000000000688947 */ /* 0x001fea0003800000 */
[----:B------:R-:W-:Y:S02]  /*0680*/  IABS R4, R9 ;  /* 0x0000000900047213 */ /* 0x000fe40000000000 */
[----:B------:R-:W-:Y:S02]  /*0690*/  IABS R8, R0 ;  /* 0x0000000000087213 */ /* 0x000fe40000000000 */
[----:B------:R-:W0:Y:S08]  /*06a0*/  I2F.RP R3, R4 ;  /* 0x0000000400037306 */ /* 0x000e300000209400 */
[----:B0-----:R-:W0:Y:S02]  /*06b0*/  MUFU.RCP R3, R3 ;  /* 0x0000000300037308 */ /* 0x001e240000001000 */
[----:B0-----:R-:W-:-:S06]  /*06c0*/  VIADD R14, R3, 0xffffffe ;  /* 0x0ffffffe030e7836 */ /* 0x001fcc0000000000 */
[----:B------:R0:W1:Y:S02]  /*06d0*/  F2I.FTZ.U32.TRUNC.NTZ R15, R14 ;  /* 0x0000000e000f7305 */ /* 0x000064000021f000 */
[----:B0-----:R-:W-:Y:S02]  /*06e0*/  IMAD.MOV.U32 R14, RZ, RZ, RZ ;  /* 0x000000ffff0e7224 */ /* 0x001fe400078e00ff */
[----:B-1----:R-:W-:-:S04]  /*06f0*/  IMAD.MOV R17, RZ, RZ, -R15 ;  /* 0x000000ffff117224 */ /* 0x002fc800078e0a0f */
[----:B------:R-:W-:-:S04]  /*0700*/  IMAD R17, R17, R4, RZ ;  /* 0x0000000411117224 */ /* 0x000fc800078e02ff */
[----:B------:R-:W-:-:S06]  /*0710*/  IMAD.HI.U32 R15, R15, R17, R14 ;  /* 0x000000110f0f7227 */ /* 0x000fcc00078e000e */
[----:B------:R-:W-:-:S04]  /*0720*/  IMAD.HI.U32 R15, R15, R8, RZ ;  /* 0x000000080f0f7227 */ /* 0x000fc800078e00ff */
[----:B------:R-:W-:-:S04]  /*0730*/  IMAD.MOV R3, RZ, RZ, -R15 ;  /* 0x000000ffff037224 */ /* 0x000fc800078e0a0f */
[----:B------:R-:W-:-:S05]  /*0740*/  IMAD R3, R4, R3, R8 ;  /* 0x0000000304037224 */ /* 0x000fca00078e0208 */
[----:B------:R-:W-:-:S13]  /*0750*/  ISETP.GT.U32.AND P2, PT, R4, R3, PT ;  /* 0x000000030400720c */ /* 0x000fda0003f44070 */
[----:B------:R-:W-:Y:S01]  /*0760*/  @!P2 IMAD.IADD R3, R3, 0x1, -R4 ;  /* 0x000000010303a824 */ /* 0x000fe200078e0a04 */
[----:B------:R-:W-:Y:S02]  /*0770*/  @!P2 IADD3 R15, PT, PT, R15, 0x1, RZ ;  /* 0x000000010f0fa810 */ /* 0x000fe40007ffe0ff */
[----:B------:R-:W-:Y:S02]  /*0780*/  ISETP.NE.AND P2, PT, R9, RZ, PT ;  /* 0x000000ff0900720c */ /* 0x000fe40003f45270 */
[----:B------:R-:W-:Y:S02]  /*0790*/  ISETP.GE.U32.AND P0, PT, R3, R4, PT ;  /* 0x000000040300720c */ /* 0x000fe40003f06070 */
[----:B------:R-:W-:-:S04]  /*07a0*/  LOP3.LUT R3, R0, R9, RZ, 0x3c, !PT ;  /* 0x0000000900037212 */ /* 0x000fc800078e3cff */
[----:B------:R-:W-:-:S07]  /*07b0*/  ISETP.GE.AND P1, PT, R3, RZ, PT ;  /* 0x000000ff0300720c */ /* 0x000fce0003f26270 */
[----:B------:R-:W-:-:S04]  /*07c0*/  @P0 VIADD R15, R15, 0x1 ;  /* 0x000000010f0f0836 */ /* 0x000fc80000000000 */
[----:B------:R-:W-:-:S04]  /*07d0*/  IMAD.MOV.U32 R4, RZ, RZ, R15 ;  /* 0x000000ffff047224 */ /* 0x000fc800078e000f */
[----:B------:R-:W-:Y:S01]  /*07e0*/  @!P1 IMAD.MOV R4, RZ, RZ, -R4 ;  /* 0x000000ffff049224 */ /* 0x000fe200078e0a04 */
[----:B------:R-:W-:-:S05]  /*07f0*/  @!P2 LOP3.LUT R4, RZ, R9, RZ, 0x33, !PT ;  /* 0x00000009ff04a212 */ /* 0x000fca00078e33ff */
[----:B------:R-:W-:-:S04]  /*0800*/  IMAD.MOV R8, RZ, RZ, -R4 ;  /* 0x000000ffff087224 */ /* 0x000fc800078e0a04 */
[----:B------:R-:W-:-:S07]  /*0810*/  IMAD R8, R9, R8, R0 ;  /* 0x0000000809087224 */ /* 0x000fce00078e0200 */
.L_x_9:
[----:B------:R-:W-:Y:S01]  /*0820*/  IMAD.MOV.U32 R3, RZ, RZ, RZ ;  /* 0x000000ffff037224 */ /* 0x000fe200078e00ff */
[----:B------:R-:W-:Y:S06]  /*0830*/  BRA.U !UP0, `(.L_x_10) ;  /* 0x0000000108f87547 */ /* 0x000fec000b800000 */
[----:B------:R-:W0:Y:S02]  /*0840*/  LDC.64 R16, c[0x0][0x3c0] ;  /* 0x0000f000ff107b82 */ /* 0x000e240000000a00 */
[----:B0-----:R-:W2:Y:S02]  /*0850*/  LDG.E.64 R14, desc[UR6][R16.64+0x18] ;  /* 0x00001806100e7981 */ /* 0x001ea4000c1e1b00 */
[----:B--2---:R-:W-:-:S04]  /*0860*/  ISETP.NE.U32.AND P0, PT, R14, RZ, PT ;  /* 0x000000ff0e00720c */ /* 0x004fc80003f05070 */
[----:B------:R-:W-:-:S13]  /*0870*/  ISETP.NE.AND.EX P0, PT, R15, RZ, PT, P0 ;  /* 0x000000ff0f00720c */ /* 0x000fda0003f05300 */
[----:B------:R-:W-:Y:S05]  /*0880*/  @!P0 BRA `(.L_x_10) ;  /* 0x0000000000e48947 */ /* 0x000fea0003800000 */
[----:B------:R-:W2:Y:S02]  /*0890*/  LDG.E R23, desc[UR6][R16.64] ;  /* 0x0000000610177981 */ /* 0x000ea4000c1e1900 */
[----:B--2---:R-:W-:-:S13]  /*08a0*/  ISETP.GE.AND P0, PT, R23, 0x1, PT ;  /* 0x000000011700780c */ /* 0x004fda0003f06270 */
[----:B------:R-:W-:Y:S05]  /*08b0*/  @!P0 BRA `(.L_x_10) ;  /* 0x0000000000d88947 */ /* 0x000fea0003800000 */
[----:B------:R-:W2:Y:S02]  /*08c0*/  LDG.E R20, desc[UR6][R16.64+0x4] ;  /* 0x0000040610147981 */ /* 0x000ea4000c1e1900 */
[----:B--2---:R-:W-:-:S13]  /*08d0*/  ISETP.GE.AND P0, PT, R20, 0x1, PT ;  /* 0x000000011400780c */ /* 0x004fda0003f06270 */
[----:B------:R-:W-:Y:S05]  /*08e0*/  @!P0 BRA `(.L_x_10) ;  /* 0x0000000000cc8947 */ /* 0x000fea0003800000 */
[----:B------:R-:W2:Y:S02]  /*08f0*/  LDG.E R12, desc[UR6][R16.64+0x8] ;  /* 0x00000806100c7981 */ /* 0x000ea4000c1e1900 */
[----:B--2---:R-:W-:-:S13]  /*0900*/  FSETP.GEU.AND P0, PT, |R12|, 9.9999999747524270788e-07, PT ;  /* 0x358637bd0c00780b */ /* 0x004fda0003f0e200 */
[----:B------:R-:W-:Y:S05]  /*0910*/  @!P0 BRA `(.L_x_10) ;  /* 0x0000000000c08947 */ /* 0x000fea0003800000 */
[----:B------:R-:W2:Y:S04]  /*0920*/  LDG.E.64 R18, desc[UR6][R16.64+0x10] ;  /* 0x0000100610127981 */ /* 0x000ea8000c1e1b00 */
[----:B------:R-:W3:Y:S01]  /*0930*/  LDG.E R3, desc[UR6][R16.64+0xc] ;  /* 0x00000c0610037981 */ /* 0x000ee2000c1e1900 */
[----:B------:R-:W-:Y:S02]  /*0940*/  I2FP.F32.S32 R12, R8 ;  /* 0x00000008000c7245 */ /* 0x000fe40000201400 */
[----:B------:R-:W-:Y:S02]  /*0950*/  I2FP.F32.S32 R21, R4 ;  /* 0x0000000400157245 */ /* 0x000fe40000201400 */
[----:B------:R-:W-:Y:S01]  /*0960*/  IADD3 R25, PT, PT, R20, -0x1, RZ ;  /* 0xffffffff14197810 */ /* 0x000fe20007ffe0ff */
[----:B------:R-:W-:-:S04]  /*0970*/  FADD R12, R12, 0.5 ;  /* 0x3f0000000c0c7421 */ /* 0x000fc80000000000 */
[----:B--2--5:R-:W-:Y:S01]  /*0980*/  FFMA R12, R13, R12, -R18 ;  /* 0x0000000c0d0c7223 */ /* 0x024fe20000000812 */
[----:B------:R-:W-:Y:S01]  /*0990*/  FADD R18, R21, 0.5 ;  /* 0x3f00000015127421 */ /* 0x000fe20000000000 */
[----:B------:R-:W-:Y:S02]  /*09a0*/  IMAD.MOV.U32 R21, RZ, RZ, RZ ;  /* 0x000000ffff157224 */ /* 0x000fe400078e00ff */
[----:B---3--:R-:W-:Y:S01]  /*09b0*/  FMUL R27, R3, R12 ;  /* 0x0000000c031b7220 */ /* 0x008fe20000400000 */
[----:B------:R-:W-:Y:S01]  /*09c0*/  FFMA R18, R13, R18, -R19 ;  /* 0x000000120d127223 */ /* 0x000fe20000000813 */
[----:B------:R-:W-:Y:S02]  /*09d0*/  VIADD R19, R23, 0xffffffff ;  /* 0xffffffff17137836 */ /* 0x000fe40000000000 */
[----:B------:R-:W0:Y:S01]  /*09e0*/  F2I.FLOOR.NTZ R26, R27 ;  /* 0x0000001b001a7305 */ /* 0x000e220000207100 */
[----:B------:R-:W-:-:S07]  /*09f0*/  FMUL R3, R3, R18 ;  /* 0x0000001203037220 */ /* 0x000fce0000400000 */
[----:B------:R-:W1:Y:S01]  /*0a00*/  F2I.FLOOR.NTZ R12, R3 ;  /* 0x00000003000c7305 */ /* 0x000e620000207100 */
[C---:B0-----:R-:W-:Y:S02]  /*0a10*/  VIMNMX.RELU R20, PT, PT, R26.reuse, R19, PT ;  /* 0x000000131a147248 */ /* 0x041fe40003fe1100 */
[----:B------:R-:W-:Y:S02]  /*0a20*/  VIADDMNMX.RELU R18, R26, 0x1, R19, PT ;  /* 0x000000011a127846 */ /* 0x000fe40003801113 */
[C---:B-1----:R-:W-:Y:S02]  /*0a30*/  VIMNMX.RELU R24, PT, PT, R12.reuse, R25, PT ;  /* 0x000000190c187248 */ /* 0x042fe40003fe1100 */
[----:B------:R-:W-:-:S03]  /*0a40*/  VIADDMNMX.RELU R22, R12, 0x1, R25, PT ;  /* 0x000000010c167846 */ /* 0x000fc60003801119 */
[----:B------:R-:W-:-:S04]  /*0a50*/  IMAD.WIDE.U32 R16, R23, R24, R20 ;  /* 0x0000001817107225 */ /* 0x000fc800078e0014 */
[----:B------:R-:W-:Y:S01]  /*0a60*/  IMAD.MOV.U32 R19, RZ, RZ, RZ ;  /* 0x000000ffff137224 */ /* 0x000fe200078e00ff */
[----:B------:R-:W-:-:S04]  /*0a70*/  LEA R28, P0, R16, R14, 0x2 ;  /* 0x0000000e101c7211 */ /* 0x000fc800078010ff */
[----:B------:R-:W-:Y:S01]  /*0a80*/  LEA.HI.X R29, R16, R15, R17, 0x2, P0 ;  /* 0x0000000f101d7211 */ /* 0x000fe200000f1411 */
[----:B------:R-:W-:-:S04]  /*0a90*/  IMAD.WIDE.U32 R16, R23, R24, R18 ;  /* 0x0000001817107225 */ /* 0x000fc800078e0012 */
[CC--:B------:R-:W-:Y:S01]  /*0aa0*/  IMAD.WIDE.U32 R18, R23.reuse, R22.reuse, R18 ;  /* 0x0000001617127225 */ /* 0x0c0fe200078e0012 */
[----:B------:R-:W2:Y:S03]  /*0ab0*/  LD.E R28, desc[UR6][R28.64] ;  /* 0x000000061c1c7980 */ /* 0x000ea6000c101900 */
[----:B------:R-:W-:Y:S01]  /*0ac0*/  IMAD.WIDE.U32 R20, R23, R22, R20 ;  /* 0x0000001617147225 */ /* 0x000fe200078e0014 */
[-C--:B------:R-:W-:Y:S02]  /*0ad0*/  LEA R22, P0, R16, R14.reuse, 0x2 ;  /* 0x0000000e10167211 */ /* 0x080fe400078010ff */
[----:B------:R-:W-:Y:S02]  /*0ae0*/  LEA R24, P1, R18, R14, 0x2 ;  /* 0x0000000e12187211 */ /* 0x000fe400078210ff */
[-C--:B------:R-:W-:Y:S02]  /*0af0*/  LEA.HI.X R23, R16, R15.reuse, R17, 0x2, P0 ;  /* 0x0000000f10177211 */ /* 0x080fe400000f1411 */
[----:B------:R-:W-:-:S02]  /*0b00*/  LEA.HI.X R25, R18, R15, R19, 0x2, P1 ;  /* 0x0000000f12197211 */ /* 0x000fc400008f1413 */
[C---:B------:R-:W-:Y:S01]  /*0b10*/  LEA R14, P0, R20.reuse, R14, 0x2 ;  /* 0x0000000e140e7211 */ /* 0x040fe200078010ff */
[----:B------:R-:W3:Y:S03]  /*0b20*/  LD.E R22, desc[UR6][R22.64] ;  /* 0x0000000616167980 */ /* 0x000ee6000c101900 */
[----:B------:R-:W-:Y:S01]  /*0b30*/  LEA.HI.X R15, R20, R15, R21, 0x2, P0 ;  /* 0x0000000f140f7211 */ /* 0x000fe200000f1415 */
[----:B------:R-:W4:Y:S04]  /*0b40*/  LD.E R24, desc[UR6][R24.64] ;  /* 0x0000000618187980 */ /* 0x000f28000c101900 */
[----:B------:R-:W2:Y:S01]  /*0b50*/  LD.E R14, desc[UR6][R14.64] ;  /* 0x000000060e0e7980 */ /* 0x000ea2000c101900 */
[----:B------:R-:W-:-:S02]  /*0b60*/  I2FP.F32.S32 R26, R26 ;  /* 0x0000001a001a7245 */ /* 0x000fc40000201400 */
[----:B------:R-:W-:-:S03]  /*0b70*/  I2FP.F32.S32 R12, R12 ;  /* 0x0000000c000c7245 */ /* 0x000fc60000201400 */
[----:B------:R-:W-:-:S04]  /*0b80*/  FADD.SAT R27, R27, -R26 ;  /* 0x8000001a1b1b7221 */ /* 0x000fc80000002000 */
[----:B------:R-:W-:Y:S01]  /*0b90*/  FADD R17, -R27, 1 ;  /* 0x3f8000001b117421 */ /* 0x000fe20000000100 */
[----:B------:R-:W-:-:S04]  /*0ba0*/  FADD.SAT R12, R3, -R12 ;  /* 0x8000000c030c7221 */ /* 0x000fc80000002000 */
[----:B------:R-:W-:Y:S01]  /*0bb0*/  FADD R16, -R12, 1 ;  /* 0x3f8000000c107421 */ /* 0x000fe20000000100 */
[-C--:B----4-:R-:W-:Y:S01]  /*0bc0*/  FMUL R19, R24, R27.reuse ;  /* 0x0000001b18137220 */ /* 0x090fe20000400000 */
[----:B---3--:R-:W-:-:S03]  /*0bd0*/  FMUL R27, R22, R27 ;  /* 0x0000001b161b7220 */ /* 0x008fc60000400000 */
[-C--:B--2---:R-:W-:Y:S01]  /*0be0*/  FFMA R19, R14, R17.reuse, R19 ;  /* 0x000000110e137223 */ /* 0x084fe20000000013 */
[----:B------:R-:W-:-:S03]  /*0bf0*/  FFMA R27, R28, R17, R27 ;  /* 0x000000111c1b7223 */ /* 0x000fc6000000001b */
[----:B------:R-:W-:-:S04]  /*0c00*/  FMUL R12, R12, R19 ;  /* 0x000000130c0c7220 */ /* 0x000fc80000400000 */
[----:B------:R-:W-:-:S07]  /*0c10*/  FFMA R3, R27, R16, R12 ;  /* 0x000000101b037223 */ /* 0x000fce000000000c */
.L_x_10:
[----:B------:R-:W-:-:S13]  /*0c20*/  ISETP.GT.U32.AND P0, PT, R5, 0x7, PT ;  /* 0x000000070500780c */ /* 0x000fda0003f04070 */
[----:B------:R-:W-:Y:S05]  /*0c30*/  @P0 EXIT ;  /* 0x000000000000094d */ /* 0x000fea0003800000 */
[----:B------:R-:W0:Y:S01]  /*0c40*/  LDC.64 R14, c[0x4][RZ] ;  /* 0x01000000ff0e7b82 */ /* 0x000e220000000a00 */
[----:B------:R-:W1:Y:S07]  /*0c50*/  LDCU UR8, c[0x0][0x3cc] ;  /* 0x00007980ff0877ac */ /* 0x000e6e0008000800 */
[----:B------:R-:W2:Y:S01]  /*0c60*/  LDC.64 R16, c[0x4][0x8] ;  /* 0x01000200ff107b82 */ /* 0x000ea20000000a00 */
[----:B0-----:R-:W-:-:S06]  /*0c70*/  IMAD.WIDE.U32 R14, R5, 0x4, R14 ;  /* 0x00000004050e7825 */ /* 0x001fcc00078e000e */
[----:B------:R-:W3:Y:S01]  /*0c80*/  LDG.E R15, desc[UR6][R14.64] ;  /* 0x000000060e0f7981 */ /* 0x000ee2000c1e1900 */
[----:B--2---:R-:W-:-:S06]  /*0c90*/  IMAD.WIDE.U32 R16, R5, 0x4, R16 ;  /* 0x0000000405107825 */ /* 0x004fcc00078e0010 */
[----:B------:R-:W2:Y:S01]  /*0ca0*/  LDG.E R17, desc[UR6][R16.64] ;  /* 0x0000000610117981 */ /* 0x000ea2000c1e1900 */
[----:B---3--:R-:W-:Y:S02]  /*0cb0*/  IMAD.IADD R5, R15, 0x1, R8 ;  /* 0x000000010f057824 */ /* 0x008fe400078e0208 */
[----:B--2---:R-:W-:-:S03]  /*0cc0*/  IMAD.IADD R4, R17, 0x1, R4 ;  /* 0x0000000111047824 */ /* 0x004fc600078e0204 */
[C---:B------:R-:W-:Y:S02]  /*0cd0*/  ISETP.GE.AND P0, PT, R5.reuse, R9, PT ;  /* 0x000000090500720c */ /* 0x040fe40003f06270 */
[C---:B-1----:R-:W-:Y:S02]  /*0ce0*/  ISETP.GE.AND P1, PT, R4.reuse, UR8, PT ;  /* 0x0000000804007c0c */ /* 0x042fe4000bf26270 */
[----:B------:R-:W-:Y:S02]  /*0cf0*/  ISETP.GT.AND P0, PT, R5, -0x1, !P0 ;  /* 0xffffffff0500780c */ /* 0x000fe40004704270 */
[----:B------:R-:W-:-:S04]  /*0d00*/  ISETP.GT.AND P1, PT, R4, -0x1, !P1 ;  /* 0xffffffff0400780c */ /* 0x000fc80004f24270 */
[----:B------:R-:W-:-:S13]  /*0d10*/  PLOP3.LUT P0, PT, P0, P1, PT, 0x80, 0x8 ;  /* 0x000000000008781c */ /* 0x000fda0000703070 */
[----:B------:R-:W-:Y:S05]  /*0d20*/  @!P0 EXIT ;  /* 0x000000000000894d */ /* 0x000fea0003800000 */
[----:B------:R-:W-:Y:S01]  /*0d30*/  IMAD R9, R4, R9, R5 ;  /* 0x0000000904097224 */ /* 0x000fe200078e0205 */
[----:B------:R-:W0:Y:S03]  /*0d40*/  LDCU.64 UR8, c[0x0][0x3b8] ;  /* 0x00007700ff0877ac */ /* 0x000e260008000a00 */
[----:B------:R-:W-:-:S05]  /*0d50*/  IMAD.WIDE R8, R9, 0x10, R10 ;  /* 0x0000001009087825 */ /* 0x000fca00078e020a */
[----:B------:R-:W2:Y:S01]  /*0d60*/  LDG.E.U8 R10, desc[UR6][R8.64+0xc] ;  /* 0x00000c06080a7981 */ /* 0x000ea2000c1e1100 */
[----:B0-----:R-:W-:Y:S02]  /*0d70*/  ISETP.EQ.U32.AND P1, PT, RZ, UR8, PT ;  /* 0x00000008ff007c0c */ /* 0x001fe4000bf22070 */
[----:B--2---:R-:W-:-:S04]  /*0d80*/  ISETP.NE.AND P0, PT, R10, 0x2, PT ;  /* 0x000000020a00780c */ /* 0x004fc80003f05270 */
[----:B------:R-:W-:-:S13]  /*0d90*/  ISETP.EQ.OR.EX P0, PT, RZ, UR9, !P0, P1 ;  /* 0x00000009ff007c0c */ /* 0x000fda000c702710 */
[----:B------:R-:W-:Y:S05]  /*0da0*/  @P0 EXIT ;  /* 0x000000000000094d */ /* 0x000fea0003800000 */
[----:B------:R-:W2:Y:S02]  /*0db0*/  LDG.E.64 R10, desc[UR6][R6.64+0x10] ;  /* 0x00001006060a7981 */ /* 0x000ea4000c1e1b00 */
[----:B--2---:R-:W-:-:S04]  /*0dc0*/  ISETP.NE.U32.AND P0, PT, R10, RZ, PT ;  /* 0x000000ff0a00720c */ /* 0x004fc80003f05070 */
[----:B------:R-:W-:-:S13]  /*0dd0*/  ISETP.NE.AND.EX P0, PT, R11, RZ, PT, P0 ;  /* 0x000000ff0b00720c */ /* 0x000fda0003f05300 */
[----:B------:R-:W-:Y:S05]  /*0de0*/  @!P0 EXIT ;  /* 0x000000000000894d */ /* 0x000fea0003800000 */
[----:B------:R-:W2:Y:S01]  /*0df0*/  LDG.E.64 R18, desc[UR6][R6.64+0x18] ;  /* 0x0000180606127981 */ /* 0x000ea2000c1e1b00 */
[----:B------:R-:W-:Y:S02]  /*0e00*/  ISETP.EQ.U32.AND P1, PT, RZ, UR4, PT ;  /* 0x00000004ff007c0c */ /* 0x000fe4000bf22070 */
[----:B--2---:R-:W-:-:S04]  /*0e10*/  ISETP.NE.U32.AND P0, PT, R18, RZ, PT ;  /* 0x000000ff1200720c */ /* 0x004fc80003f05070 */
[----:B------:R-:W-:-:S04]  /*0e20*/  ISETP.NE.AND.EX P0, PT, R19, RZ, PT, P0 ;  /* 0x000000ff1300720c */ /* 0x000fc80003f05300 */
[----:B------:R-:W-:-:S13]  /*0e30*/  ISETP.EQ.OR.EX P0, PT, RZ, UR5, !P0, P1 ;  /* 0x00000005ff007c0c */ /* 0x000fda000c702710 */
[----:B------:R-:W-:Y:S05]  /*0e40*/  @P0 EXIT ;  /* 0x000000000000094d */ /* 0x000fea0003800000 */
[----:B------:R-:W2:Y:S02]  /*0e50*/  LDG.E.64 R6, desc[UR6][R6.64] ;  /* 0x0000000606067981 */ /* 0x000ea4000c1e1b00 */
[----:B--2---:R-:W-:-:S04]  /*0e60*/  ISETP.GE.AND P0, PT, R4, R7, PT ;  /* 0x000000070400720c */ /* 0x004fc80003f06270 */
[----:B------:R-:W-:-:S04]  /*0e70*/  ISETP.GE.OR P0, PT, R5, R6, P0 ;  /* 0x000000060500720c */ /* 0x000fc80000706670 */
[----:B-----5:R-:W-:-:S13]  /*0e80*/  FSETP.LE.OR P0, PT, R13, 9.9999999747524270788e-07, P0 ;  /* 0x358637bd0d00780b */ /* 0x020fda0000703400 */
[----:B------:R-:W-:Y:S05]  /*0e90*/  @P0 EXIT ;  /* 0x000000000000094d */ /* 0x000fea0003800000 */
[----:B------:R-:W-:-:S05]  /*0ea0*/  IMAD R7, R4, R6, R5 ;  /* 0x0000000604077224 */ /* 0x000fca00078e0205 */
[----:B------:R-:W-:-:S05]  /*0eb0*/  IADD3 R18, P0, PT, R18, R7, RZ ;  /* 0x0000000712127210 */ /* 0x000fca0007f1e0ff */
[----:B------:R-:W-:-:S05]  /*0ec0*/  IMAD.X R19, RZ, RZ, R19, P0 ;  /* 0x000000ffff137224 */ /* 0x000fca00000e0613 */
[----:B------:R-:W2:Y:S01]  /*0ed0*/  LD.E.U8 R18, desc[UR6][R18.64] ;  /* 0x0000000612127980 */ /* 0x000ea2000c101100 */
[----:B------:R-:W-:-:S06]  /*0ee0*/  IMAD.WIDE.U32 R6, R7, 0x4, R10 ;  /* 0x0000000407067825 */ /* 0x000fcc00078e000a */
[----:B------:R-:W3:Y:S01]  /*0ef0*/  LD.E R6, desc[UR6][R6.64] ;  /* 0x0000000606067980 */ /* 0x000ee2000c101900 */
[----:B--2---:R-:W-:-:S04]  /*0f00*/  SHF.R.U32.HI R10, RZ, 0x2, R18 ;  /* 0x00000002ff0a7819 */ /* 0x004fc80000011612 */
[----:B------:R-:W-:-:S04]  /*0f10*/  LOP3.LUT R10, R10, 0x1, RZ, 0xc0, !PT ;  /* 0x000000010a0a7812 */ /* 0x000fc800078ec0ff */
[----:B------:R-:W-:-:S04]  /*0f20*/  ISETP.NE.U32.AND P0, PT, R10, 0x1, PT ;  /* 0x000000010a00780c */ /* 0x000fc80003f05070 */
[----:B---3--:R-:W-:-:S13]  /*0f30*/  FSETP.LE.OR P0, PT, R6, RZ, !P0 ;  /* 0x000000ff0600720b */ /* 0x008fda0004703400 */
[----:B------:R-:W-:Y:S05]  /*0f40*/  @P0 EXIT ;  /* 0x000000000000094d */ /* 0x000fea0003800000 */
[----:B------:R-:W-:Y:S01]  /*0f50*/  IMAD.MOV.U32 R7, RZ, RZ, 0x3f800000 ;  /* 0x3f800000ff077424 */ /* 0x000fe200078e00ff */
[----:B------:R-:W-:Y:S02]  /*0f60*/  ISETP.NE.AND P1, PT, R17, RZ, PT ;  /* 0x000000ff1100720c */ /* 0x000fe40003f25270 */
[----:B------:R-:W-:Y:S02]  /*0f70*/  ISETP.NE.AND P0, PT, R15, RZ, PT ;  /* 0x000000ff0f00720c */ /* 0x000fe40003f05270 */
[----:B------:R-:W-:-:S04]  /*0f80*/  FSEL R7, R7, 1.4142135381698608398, !P1 ;  /* 0x3fb504f307077808 */ /* 0x000fc80004800000 */
[----:B------:R-:W-:-:S05]  /*0f90*/  FSEL R7, R7, 1, P0 ;  /* 0x3f80000007077808 */ /* 0x000fca0000000000 */
[----:B------:R-:W-:-:S05]  /*0fa0*/  FMUL R24, R13, R7 ;  /* 0x000000070d187220 */ /* 0x000fca0000400000 */
[----:B------:R-:W-:-:S13]  /*0fb0*/  FSETP.GTU.AND P0, PT, R24, 9.9999999747524270788e-07, PT ;  /* 0x358637bd1800780b */ /* 0x000fda0003f0c000 */
[----:B------:R-:W-:Y:S05]  /*0fc0*/  @!P0 EXIT ;  /* 0x000000000000894d */ /* 0x000fea0003800000 */
[----:B------:R-:W0:Y:S02]  /*0fd0*/  LDC.64 R16, c[0x0][0x3c0] ;  /* 0x0000f000ff107b82 */ /* 0x000e240000000a00 */
[----:B0-----:R-:W2:Y:S01]  /*0fe0*/  LDG.E.64 R10, desc[UR6][R16.64+0x18] ;  /* 0x00001806100a7981 */ /* 0x001ea2000c1e1b00 */
[----:B------:R-:W-:Y:S01]  /*0ff0*/  HFMA2 R14, -RZ, RZ, 0, 0 ;  /* 0x00000000ff0e7431 */ /* 0x000fe200000001ff */
        /* <DEDUP_REMOVED lines=13> */
[----:B------:R0:W3:Y:S01]  /*10d0*/  LDG.E R25, desc[UR6][R16.64+0xc] ;  /* 0x00000c0610197981 */ /* 0x0000e2000c1e1900 */
[----:B------:R-:W-:Y:S02]  /*10e0*/  I2FP.F32.U32 R18, R5 ;  /* 0x0000000500127245 */ /* 0x000fe40000201000 */
[----:B------:R-:W-:-:S03]  /*10f0*/  I2FP.F32.U32 R19, R4 ;  /* 0x0000000400137245 */ /* 0x000fc60000201000 */
[----:B------:R-:W-:Y:S01]  /*1100*/  FADD R18, R18, 0.5 ;  /* 0x3f00000012127421 */ /* 0x000fe20000000000 */
[----:B0-----:R-:W-:Y:S02]  /*1110*/  VIADD R16, R21, 0xffffffff ;  /* 0xffffffff15107836 */ /* 0x001fe40000000000 */
[----:B------:R-:W-:Y:S02]  /*1120*/  IMAD.MOV.U32 R17, RZ, RZ, RZ ;  /* 0x000000ffff117224 */ /* 0x000fe400078e00ff */
[----:B--2---:R-:W-:Y:S01]  /*1130*/  FFMA R14, R13, R18, -R14 ;  /* 0x000000120d0e7223 */ /* 0x004fe2000000080e */
[----:B------:R-:W-:Y:S01]  /*1140*/  FADD R18, R19, 0.5 ;  /* 0x3f00000013127421 */ /* 0x000fe20000000000 */
[----:B------:R-:W-:Y:S02]  /*1150*/  IMAD.MOV.U32 R19, RZ, RZ, RZ ;  /* 0x000000ffff137224 */ /* 0x000fe400078e00ff */
[----:B---3--:R-:W-:Y:S01]  /*1160*/  FMUL R28, R25, R14 ;  /* 0x0000000e191c7220 */ /* 0x008fe20000400000 */
[----:B------:R-:W-:Y:S01]  /*1170*/  FFMA R15, R13, R18, -R15 ;  /* 0x000000120d0f7223 */ /* 0x000fe2000000080f */
[----:B------:R-:W-:-:S02]  /*1180*/  VIADD R13, R12, 0xffffffff ;  /* 0xffffffff0c0d7836 */ /* 0x000fc40000000000 */
        /* <DEDUP_REMOVED lines=8> */
[----:B------:R-:W-:Y:S01]  /*1210*/  IMAD.WIDE.U32 R18, R21, R20, R18 ;  /* 0x0000001415127225 */ /* 0x000fe200078e0012 */
[----:B------:R-:W-:-:S04]  /*1220*/  LEA R12, P0, R14, R10, 0x2 ;  /* 0x0000000a0e0c7211 */ /* 0x000fc800078010ff */
[----:B------:R-:W-:Y:S01]  /*1230*/  LEA.HI.X R13, R14, R11, R15, 0x2, P0 ;  /* 0x0000000b0e0d7211 */ /* 0x000fe200000f140f */
[----:B------:R-:W-:-:S04]  /*1240*/  IMAD.WIDE.U32 R14, R21, R22, R16 ;  /* 0x00000016150e7225 */ /* 0x000fc800078e0010 */
[----:B------:R-:W-:Y:S01]  /*1250*/  IMAD.WIDE.U32 R16, R21, R20, R16 ;  /* 0x0000001415107225 */ /* 0x000fe200078e0010 */
[-C--:B------:R-:W-:Y:S01]  /*1260*/  LEA R20, P0, R14, R10.reuse, 0x2 ;  /* 0x0000000a0e147211 */ /* 0x080fe200078010ff */
[----:B------:R-:W2:Y:S01]  /*1270*/  LD.E R12, desc[UR6][R12.64] ;  /* 0x000000060c0c7980 */ /* 0x000ea2000c101900 */
[-C--:B------:R-:W-:Y:S02]  /*1280*/  LEA R22, P1, R16, R10.reuse, 0x2 ;  /* 0x0000000a10167211 */ /* 0x080fe400078210ff */
[-C--:B------:R-:W-:Y:S02]  /*1290*/  LEA.HI.X R21, R14, R11.reuse, R15, 0x2, P0 ;  /* 0x0000000b0e157211 */ /* 0x080fe400000f140f */
[-C--:B------:R-:W-:Y:S02]  /*12a0*/  LEA.HI.X R23, R16, R11.reuse, R17, 0x2, P1 ;  /* 0x0000000b10177211 */ /* 0x080fe400008f1411 */
[C---:B------:R-:W-:Y:S01]  /*12b0*/  LEA R10, P0, R18.reuse, R10, 0x2 ;  /* 0x0000000a120a7211 */ /* 0x040fe200078010ff */
[----:B------:R-:W3:Y:S03]  /*12c0*/  LD.E R20, desc[UR6][R20.64] ;  /* 0x0000000614147980 */ /* 0x000ee6000c101900 */
[----:B------:R-:W-:Y:S01]  /*12d0*/  LEA.HI.X R11, R18, R11, R19, 0x2, P0 ;  /* 0x0000000b120b7211 */ /* 0x000fe200000f1413 */
[----:B------:R-:W4:Y:S04]  /*12e0*/  LD.E R22, desc[UR6][R22.64] ;  /* 0x0000000616167980 */ /* 0x000f28000c101900 */
[----:B------:R-:W5:Y:S01]  /*12f0*/  LD.E R10, desc[UR6][R10.64] ;  /* 0x000000060a0a7980 */ /* 0x000f62000c101900 */
        /* <DEDUP_REMOVED lines=8> */
[-C--:B-----5:R-:W-:Y:S01]  /*1380*/  FFMA R17, R10, R15.reuse, R17 ;  /* 0x0000000f0a117223 */ /* 0x0a0fe20000000011 */
[----:B--2---:R-:W-:-:S03]  /*1390*/  FFMA R27, R12, R15, R27 ;  /* 0x0000000f0c1b7223 */ /* 0x004fc6000000001b */
[----:B------:R-:W-:-:S04]  /*13a0*/  FMUL R26, R26, R17 ;  /* 0x000000111a1a7220 */ /* 0x000fc80000400000 */
[----:B------:R-:W-:-:S07]  /*13b0*/  FFMA R14, R27, R14, R26 ;  /* 0x0000000e1b0e7223 */ /* 0x000fce000000001a */
.L_x_11:
[----:B------:R-:W0:Y:S01]  /*13c0*/  MUFU.RCP R11, R24 ;  /* 0x00000018000b7308 */ /* 0x000e220000001000 */
[----:B------:R-:W-:Y:S01]  /*13d0*/  FADD R3, R14, -R3 ;  /* 0x800000030e037221 */ /* 0x000fe20000000000 */
[----:B------:R-:W-:Y:S06]  /*13e0*/  BSSY.RECONVERGENT B0, `(.L_x_12) ;  /* 0x000000b000007945 */ /* 0x000fec0003800200 */
[----:B------:R-:W1:Y:S01]  /*13f0*/  FCHK P0, R3, R24 ;  /* 0x0000001803007302 */ /* 0x000e620000000000 */
[----:B0-----:R-:W-:-:S04]  /*1400*/  FFMA R10, -R24, R11, 1 ;  /* 0x3f800000180a7423 */ /* 0x001fc8000000010b */
[----:B------:R-:W-:-:S04]  /*1410*/  FFMA R10, R11, R10, R11 ;  /* 0x0000000a0b0a7223 */ /* 0x000fc8000000000b */
[----:B------:R-:W-:-:S04]  /*1420*/  FFMA R11, R3, R10, RZ ;  /* 0x0000000a030b7223 */ /* 0x000fc800000000ff */
[----:B------:R-:W-:-:S04]  /*1430*/  FFMA R12, -R24, R11, R3 ;  /* 0x0000000b180c7223 */ /* 0x000fc80000000103 */
[----:B------:R-:W-:Y:S01]  /*1440*/  FFMA R10, R10, R12, R11 ;  /* 0x0000000c0a0a7223 */ /* 0x000fe2000000000b */
[----:B-1----:R-:W-:Y:S06]  /*1450*/  @!P0 BRA `(.L_x_13) ;  /* 0x00000000000c8947 */ /* 0x002fec0003800000 */
[----:B------:R-:W-:-:S07]  /*1460*/  MOV R10, 0x1480 ;  /* 0x00001480000a7802 */ /* 0x000fce0000000f00 */
[----:B------:R-:W-:Y:S05]  /*1470*/  CALL.REL.NOINC `($__internal_2_$__cuda_sm3x_div_rn_noftz_f32_slowpath) ;  /* 0x00000008005c7944 */ /* 0x000fea0003c00000 */
[----:B------:R-:W-:-:S07]  /*1480*/  IMAD.MOV.U32 R10, RZ, RZ, R3 ;  /* 0x000000ffff0a7224 */ /* 0x000fce00078e0003 */
.L_x_13:
[----:B------:R-:W-:Y:S05]  /*1490*/  BSYNC.RECONVERGENT B0 ;  /* 0x0000000000007941 */ /* 0x000fea0003800200 */
.L_x_12:
[----:B------:R-:W-:Y:S01]  /*14a0*/  FADD R10, R10, 0.050000000745058059692 ;  /* 0x3d4ccccd0a0a7421 */ /* 0x000fe20000000000 */
[----:B------:R-:W-:Y:S01]  /*14b0*/  IMAD.MOV.U32 R3, RZ, RZ, 0x3bbb989d ;  /* 0x3bbb989dff037424 */ /* 0x000fe200078e00ff */
[----:B------:R-:W-:Y:S02]  /*14c0*/  MOV R12, 0x437c0000 ;  /* 0x437c0000000c7802 */ /* 0x000fe40000000f00 */
[----:B------:R-:W-:-:S04]  /*14d0*/  FMUL R10, |R10|, -3.5 ;  /* 0xc06000000a0a7820 */ /* 0x000fc80000400200 */
[----:B------:R-:W-:-:S04]  /*14e0*/  FFMA.SAT R3, R10, R3, 0.5 ;  /* 0x3f0000000a037423 */ /* 0x000fc80000002003 */
[----:B------:R-:W-:-:S04]  /*14f0*/  FFMA.RM R3, R3, R12, 12582913 ;  /* 0x4b40000103037423 */ /* 0x000fc8000000400c */
[C---:B------:R-:W-:Y:S01]  /*1500*/  FADD R11, R3.reuse, -12583039 ;  /* 0xcb40007f030b7421 */ /* 0x040fe20000000000 */
[----:B------:R-:W-:-:S03]  /*1510*/  IMAD.SHL.U32 R3, R3, 0x800000, RZ ;  /* 0x0080000003037824 */ /* 0x000fc600078e00ff */
[----:B------:R-:W-:-:S04]  /*1520*/  FFMA R11, R10, 1.4426950216293334961, -R11 ;  /* 0x3fb8aa3b0a0b7823 */ /* 0x000fc8000000080b */
[----:B------:R-:W-:-:S04]  /*1530*/  FFMA R11, R10, 1.925963033500011079e-08, R11 ;  /* 0x32a570600a0b7823 */ /* 0x000fc8000000000b */
[----:B------:R-:W0:Y:S02]  /*1540*/  MUFU.EX2 R10, R11 ;  /* 0x0000000b000a7308 */ /* 0x000e240000000800 */
[----:B0-----:R-:W-:-:S05]  /*1550*/  FMUL R14, R3, R10 ;  /* 0x0000000a030e7220 */ /* 0x001fca0000400000 */
[----:B------:R-:W-:-:S13]  /*1560*/  FSETP.GTU.AND P0, PT, R14, 9.9999999747524270788e-07, PT ;  /* 0x358637bd0e00780b */ /* 0x000fda0003f0c000 */
[----:B------:R-:W-:Y:S05]  /*1570*/  @!P0 EXIT ;  /* 0x000000000000894d */ /* 0x000fea0003800000 */
[----:B------:R-:W-:Y:S01]  /*1580*/  VIADD R3, R14, 0x1800000 ;  /* 0x018000000e037836 */ /* 0x000fe20000000000 */
[----:B------:R-:W-:Y:S04]  /*1590*/  BSSY.RECONVERGENT B0, `(.L_x_14) ;  /* 0x000000c000007945 */ /* 0x000fe80003800200 */
[----:B------:R-:W-:-:S04]  /*15a0*/  LOP3.LUT R3, R3, 0x7f800000, RZ, 0xc0, !PT ;  /* 0x7f80000003037812 */ /* 0x000fc800078ec0ff */
[----:B------:R-:W-:-:S13]  /*15b0*/  ISETP.GT.U32.AND P0, PT, R3, 0x1ffffff, PT ;  /* 0x01ffffff0300780c */ /* 0x000fda0003f04070 */
[----:B------:R-:W-:Y:S05]  /*15c0*/  @P0 BRA `(.L_x_15) ;  /* 0x0000000000100947 */ /* 0x000fea0003800000 */
[----:B------:R-:W-:-:S07]  /*15d0*/  MOV R12, 0x15f0 ;  /* 0x000015f0000c7802 */ /* 0x000fce0000000f00 */
[----:B------:R-:W-:Y:S05]  /*15e0*/  CALL.REL.NOINC `($__internal_0_$__cuda_sm20_rcp_rn_f32_slowpath) ;  /* 0x0000000000d07944 */ /* 0x000fea0003c00000 */
[----:B------:R-:W-:Y:S01]  /*15f0*/  IMAD.MOV.U32 R3, RZ, RZ, R11 ;  /* 0x000000ffff037224 */ /* 0x000fe200078e000b */
[----:B------:R-:W-:Y:S06]  /*1600*/  BRA `(.L_x_16) ;  /* 0x0000000000107947 */ /* 0x000fec0003800000 */
.L_x_15:
[----:B------:R-:W0:Y:S02]  /*1610*/  MUFU.RCP R3, R14 ;  /* 0x0000000e00037308 */ /* 0x000e240000001000 */
[----:B0-----:R-:W-:-:S04]  /*1620*/  FFMA R10, R14, R3, -1 ;  /* 0xbf8000000e0a7423 */ /* 0x001fc80000000003 */
[----:B------:R-:W-:-:S04]  /*1630*/  FADD.FTZ R10, -R10, -RZ ;  /* 0x800000ff0a0a7221 */ /* 0x000fc80000010100 */
[----:B------:R-:W-:-:S07]  /*1640*/  FFMA R3, R3, R10, R3 ;  /* 0x0000000a03037223 */ /* 0x000fce0000000003 */
.L_x_16:
[----:B------:R-:W-:Y:S05]  /*1650*/  BSYNC.RECONVERGENT B0 ;  /* 0x0000000000007941 */ /* 0x000fea0003800200 */
.L_x_14:
[----:B------:R-:W-:-:S04]  /*1660*/  FMUL R6, R6, R7 ;  /* 0x0000000706067220 */ /* 0x000fc80000400000 */
[----:B------:R-:W-:-:S05]  /*1670*/  FMUL R3, R6, R3 ;  /* 0x0000000306037220 */ /* 0x000fca0000400000 */
[----:B------:R-:W-:-:S04]  /*1680*/  FMNMX R3, RZ, R3, !PT ;  /* 0x00000003ff037209 */ /* 0x000fc80007800000 */
[----:B------:R-:W-:-:S13]  /*1690*/  FSETP.GEU.AND P0, PT, R3, 3.40282346638528859812e+38, PT ;  /* 0x7f7fffff0300780b */ /* 0x000fda0003f0e000 */
[----:B------:R-:W-:Y:S05]  /*16a0*/  @P0 EXIT ;  /* 0x000000000000094d */ /* 0x000fea0003800000 */
[----:B------:R-:W-:Y:S01]  /*16b0*/  BSSY B0, `(.L_x_17) ;  /* 0x0000009000007945 */ /* 0x000fe20003800000 */
[----:B------:R-:W-:-:S07]  /*16c0*/  FADD R3, R2, R3 ;  /* 0x0000000302037221 */ /* 0x000fce0000000000 */
.L_x_18:
[----:B------:R-:W2:Y:S01]  /*16d0*/  LDG.E R2, desc[UR6][R8.64] ;  /* 0x0000000608027981 */ /* 0x000ea2000c1e1900 */
[----:B------:R-:W-:Y:S05]  /*16e0*/  YIELD ;  /* 0x0000000000007946 */ /* 0x000fea0003800000 */
[----:B--2---:R-:W-:-:S13]  /*16f0*/  FSETP.GT.AND P0, PT, R2, R3, PT ;  /* 0x000000030200720b */ /* 0x004fda0003f04000 */
[----:B------:R-:W-:Y:S05]  /*1700*/  @!P0 EXIT ;  /* 0x000000000000894d */ /* 0x000fea0003800000 */
[----:B------:R-:W2:Y:S02]  /*1710*/  ATOMG.E.CAS.STRONG.GPU PT, R7, [R8], R2, R3 ;  /* 0x00000002080773a9 */ /* 0x000ea400001ee103 */
[----:B--2---:R-:W-:-:S13]  /*1720*/  ISETP.NE.AND P0, PT, R7, R2, PT ;  /* 0x000000020700720c */ /* 0x004fda0003f05270 */
[----:B------:R-:W-:Y:S05]  /*1730*/  @P0 BRA `(.L_x_18) ;  /* 0xfffffffc00e40947 */ /* 0x000fea000383ffff */
[----:B------:R-:W-:Y:S05]  /*1740*/  BSYNC B0 ;  /* 0x0000000000007941 */ /* 0x000fea0003800000 */
.L_x_17:
[----:B------:R-:W0:Y:S01]  /*1750*/  LDCU UR5, c[0x0][0x3d8] ;  /* 0x00007b00ff0577ac */ /* 0x000e220008000800 */
[----:B------:R1:W-:Y:S01]  /*1760*/  STG.E desc[UR6][R8.64+0x8], R0 ;  /* 0x0000080008007986 */ /* 0x0003e2000c101906 */
[----:B------:R-:W-:Y:S01]  /*1770*/  BSSY.RECONVERGENT B0, `(.L_x_19) ;  /* 0x0000015000007945 */ /* 0x000fe20003800200 */
[----:B------:R-:W2:Y:S01]  /*1780*/  LDCU UR4, c[0x0][0x3d4] ;  /* 0x00007a80ff0477ac */ /* 0x000ea20008000800 */
[----:B0-----:R-:W-:Y:S02]  /*1790*/  VIADD R4, R4, -UR5 ;  /* 0x8000000504047c36 */ /* 0x001fe40008000000 */
[----:B--2---:R-:W-:-:S03]  /*17a0*/  VIADD R5, R5, -UR4 ;  /* 0x8000000405057c36 */ /* 0x004fc60008000000 */
[----:B------:R-:W-:Y:S02]  /*17b0*/  I2FP.F32.S32 R4, R4 ;  /* 0x0000000400047245 */ /* 0x000fe40000201400 */
[----:B------:R-:W-:-:S03]  /*17c0*/  I2FP.F32.S32 R5, R5 ;  /* 0x0000000500057245 */ /* 0x000fc60000201400 */
[----:B------:R-:W-:-:S04]  /*17d0*/  FMUL R4, R4, R4 ;  /* 0x0000000404047220 */ /* 0x000fc80000400000 */
[----:B------:R-:W-:-:S04]  /*17e0*/  FFMA R4, R5, R5, R4 ;  /* 0x0000000505047223 */ /* 0x000fc80000000004 */
[----:B------:R-:W-:-:S04]  /*17f0*/  FADD R5, R4, 9.9999997171806853657e-10 ;  /* 0x3089705f04057421 */ /* 0x000fc80000000000 */
[----:B------:R-:W-:Y:S01]  /*1800*/  VIADD R2, R5, 0xf3000000 ;  /* 0xf300000005027836 */ /* 0x000fe20000000000 */
[----:B------:R1:W0:Y:S04]  /*1810*/  MUFU.RSQ R4, R5 ;  /* 0x0000000500047308 */ /* 0x0002280000001400 */
[----:B------:R-:W-:-:S13]  /*1820*/  ISETP.GT.U32.AND P0, PT, R2, 0x727fffff, PT ;  /* 0x727fffff0200780c */ /* 0x000fda0003f04070 */
[----:B01----:R-:W-:Y:S05]  /*1830*/  @!P0 BRA `(.L_x_20) ;  /* 0x0000000000108947 */ /* 0x003fea0003800000 */
[----:B------:R-:W-:-:S07]  /*1840*/  MOV R10, 0x1860 ;  /* 0x00001860000a7802 */ /* 0x000fce0000000f00 */
[----:B------:R-:W-:Y:S05]  /*1850*/  CALL.REL.NOINC `($__internal_1_$__cuda_sm20_sqrt_rn_f32_slowpath) ;  /* 0x0000000400087944 */ /* 0x000fea0003c00000 */
[----:B------:R-:W-:Y:S01]  /*1860*/  MOV R0, R2 ;  /* 0x0000000200007202 */ /* 0x000fe20000000f00 */
[----:B------:R-:W-:Y:S06]  /*1870*/  BRA `(.L_x_21) ;  /* 0x0000000000107947 */ /* 0x000fec0003800000 */
.L_x_20:
[----:B------:R-:W-:Y:S01]  /*1880*/  FMUL.FTZ R0, R5, R4 ;  /* 0x0000000405007220 */ /* 0x000fe20000410000 */
[----:B------:R-:W-:-:S03]  /*1890*/  FMUL.FTZ R2, R4, 0.5 ;  /* 0x3f00000004027820 */ /* 0x000fc60000410000 */
[----:B------:R-:W-:-:S04]  /*18a0*/  FFMA R5, -R0, R0, R5 ;  /* 0x0000000000057223 */ /* 0x000fc80000000105 */
[----:B------:R-:W-:-:S07]  /*18b0*/  FFMA R0, R5, R2, R0 ;  /* 0x0000000205007223 */ /* 0x000fce0000000000 */
.L_x_21:
[----:B------:R-:W-:Y:S05]  /*18c0*/  BSYNC.RECONVERGENT B0 ;  /* 0x0000000000007941 */ /* 0x000fea0003800200 */
.L_x_19:
[----:B------:R-:W0:Y:S01]  /*18d0*/  LDCU UR4, c[0x0][0x3dc] ;  /* 0x00007b80ff0477ac */ /* 0x000e220008000800 */
[----:B------:R-:W-:-:S05]  /*18e0*/  IMAD.MOV.U32 R4, RZ, RZ, 0x1 ;  /* 0x00000001ff047424 */ /* 0x000fca00078e00ff */
[----:B------:R-:W-:Y:S01]  /*18f0*/  STG.E.U8 desc[UR6][R8.64+0xc], R4 ;  /* 0x00000c0408007986 */ /* 0x000fe2000c101106 */
[----:B0-----:R-:W-:-:S05]  /*1900*/  FFMA R3, R0, UR4, R3 ;  /* 0x0000000400037c23 */ /* 0x001fca0008000003 */
[----:B------:R-:W-:Y:S01]  /*1910*/  STG.E desc[UR6][R8.64+0x4], R3 ;  /* 0x0000040308007986 */ /* 0x000fe2000c101906 */
[----:B------:R-:W-:Y:S05]  /*1920*/  EXIT ;  /* 0x000000000000794d */ /* 0x000fea0003800000 */
        .weak           $__internal_0_$__cuda_sm20_rcp_rn_f32_slowpath
        .type           $__internal_0_$__cuda_sm20_rcp_rn_f32_slowpath,@function
        .size           $__internal_0_$__cuda_sm20_rcp_rn_f32_slowpath,($__internal_1_$__cuda_sm20_sqrt_rn_f32_slowpath - $__internal_0_$__cuda_sm20_rcp_rn_f32_slowpath)
$__internal_0_$__cuda_sm20_rcp_rn_f32_slowpath:
[----:B------:R-:W-:Y:S01]  /*1930*/  IMAD.SHL.U32 R10, R14, 0x2, RZ ;  /* 0x000000020e0a7824 */ /* 0x000fe200078e00ff */
[----:B------:R-:W-:Y:S01]  /*1940*/  BSSY.RECONVERGENT B1, `(.L_x_22) ;  /* 0x0000031000017945 */ /* 0x000fe20003800200 */
[----:B------:R-:W-:-:S03]  /*1950*/  IMAD.MOV.U32 R3, RZ, RZ, R14 ;  /* 0x000000ffff037224 */ /* 0x000fc600078e000e */
[----:B------:R-:W-:-:S04]  /*1960*/  SHF.R.U32.HI R10, RZ, 0x18, R10 ;  /* 0x00000018ff0a7819 */ /* 0x000fc8000001160a */
[----:B------:R-:W-:-:S13]  /*1970*/  ISETP.NE.U32.AND P0, PT, R10, RZ, PT ;  /* 0x000000ff0a00720c */ /* 0x000fda0003f05070 */
[----:B------:R-:W-:Y:S05]  /*1980*/  @P0 BRA `(.L_x_23) ;  /* 0x0000000000280947 */ /* 0x000fea0003800000 */
[----:B------:R-:W-:-:S05]  /*1990*/  IMAD.SHL.U32 R10, R3, 0x2, RZ ;  /* 0x00000002030a7824 */ /* 0x000fca00078e00ff */
[----:B------:R-:W-:-:S13]  /*19a0*/  ISETP.NE.AND P0, PT, R10, RZ, PT ;  /* 0x000000ff0a00720c */ /* 0x000fda0003f05270 */
[----:B------:R-:W-:Y:S01]  /*19b0*/  @P0 FFMA R13, R3, 1.84467440737095516160e+19, RZ ;  /* 0x5f800000030d0823 */ /* 0x000fe200000000ff */
[----:B------:R-:W-:Y:S08]  /*19c0*/  @!P0 MUFU.RCP R11, R3 ;  /* 0x00000003000b8308 */ /* 0x000ff00000001000 */
[----:B------:R-:W0:Y:S02]  /*19d0*/  @P0 MUFU.RCP R10, R13 ;  /* 0x0000000d000a0308 */ /* 0x000e240000001000 */
[----:B0-----:R-:W-:-:S04]  /*19e0*/  @P0 FFMA R14, R13, R10, -1 ;  /* 0xbf8000000d0e0423 */ /* 0x001fc8000000000a */
[----:B------:R-:W-:-:S04]  /*19f0*/  @P0 FADD.FTZ R15, -R14, -RZ ;  /* 0x800000ff0e0f0221 */ /* 0x000fc80000010100 */
[----:B------:R-:W-:-:S04]  /*1a00*/  @P0 FFMA R10, R10, R15, R10 ;  /* 0x0000000f0a0a0223 */ /* 0x000fc8000000000a */
[----:B------:R-:W-:Y:S01]  /*1a10*/  @P0 FFMA R11, R10, 1.84467440737095516160e+19, RZ ;  /* 0x5f8000000a0b0823 */ /* 0x000fe200000000ff */
[----:B------:R-:W-:Y:S06]  /*1a20*/  BRA `(.L_x_24) ;  /* 0x0000000000887947 */ /* 0x000fec0003800000 */
.L_x_23:
[----:B------:R-:W-:-:S05]  /*1a30*/  VIADD R17, R10, 0xffffff03 ;  /* 0xffffff030a117836 */ /* 0x000fca0000000000 */
[----:B------:R-:W-:-:S13]  /*1a40*/  ISETP.GT.U32.AND P0, PT, R17, 0x1, PT ;  /* 0x000000011100780c */ /* 0x000fda0003f04070 */
[----:B------:R-:W-:Y:S05]  /*1a50*/  @P0 BRA `(.L_x_25) ;  /* 0x0000000000780947 */ /* 0x000fea0003800000 */
[----:B------:R-:W-:Y:S01]  /*1a60*/  LOP3.LUT R11, R3, 0x7fffff, RZ, 0xc0, !PT ;  /* 0x007fffff030b7812 */ /* 0x000fe200078ec0ff */
[----:B------:R-:W-:Y:S02]  /*1a70*/  IMAD.MOV.U32 R16, RZ, RZ, 0x3 ;  /* 0x00000003ff107424 */ /* 0x000fe400078e00ff */
[----:B------:R-:W-:Y:S01]  /*1a80*/  VIADD R10, R10, 0xffffff04 ;  /* 0xffffff040a0a7836 */ /* 0x000fe20000000000 */
[----:B------:R-:W-:Y:S02]  /*1a90*/  LOP3.LUT R11, R11, 0x3f800000, RZ, 0xfc, !PT ;  /* 0x3f8000000b0b7812 */ /* 0x000fe400078efcff */
[----:B------:R-:W-:Y:S02]  /*1aa0*/  SHF.L.U32 R16, R16, R17, RZ ;  /* 0x0000001110107219 */ /* 0x000fe400000006ff */
[----:B------:R-:W0:Y:S02]  /*1ab0*/  MUFU.RCP R14, R11 ;  /* 0x0000000b000e7308 */ /* 0x000e240000001000 */
[----:B0-----:R-:W-:-:S04]  /*1ac0*/  FFMA R13, R11, R14, -1 ;  /* 0xbf8000000b0d7423 */ /* 0x001fc8000000000e */
[----:B------:R-:W-:-:S04]  /*1ad0*/  FADD.FTZ R13, -R13, -RZ ;  /* 0x800000ff0d0d7221 */ /* 0x000fc80000010100 */
[CCC-:B------:R-:W-:Y:S01]  /*1ae0*/  FFMA.RM R15, R14.reuse, R13.reuse, R14.reuse ;  /* 0x0000000d0e0f7223 */ /* 0x1c0fe2000000400e */
[----:B------:R-:W-:-:S04]  /*1af0*/  FFMA.RP R14, R14, R13, R14 ;  /* 0x0000000d0e0e7223 */ /* 0x000fc8000000800e */
[C---:B------:R-:W-:Y:S02]  /*1b00*/  LOP3.LUT R13, R15.reuse, 0x7fffff, RZ, 0xc0, !PT ;  /* 0x007fffff0f0d7812 */ /* 0x040fe400078ec0ff */
[----:B------:R-:W-:Y:S02]  /*1b10*/  FSETP.NEU.FTZ.AND P0, PT, R15, R14, PT ;  /* 0x0000000e0f00720b */ /* 0x000fe40003f1d000 */
[----:B------:R-:W-:Y:S02]  /*1b20*/  LOP3.LUT R13, R13, 0x800000, RZ, 0xfc, !PT ;  /* 0x008000000d0d7812 */ /* 0x000fe400078efcff */
[----:B------:R-:W-:Y:S02]  /*1b30*/  SEL R14, RZ, 0xffffffff, !P0 ;  /* 0xffffffffff0e7807 */ /* 0x000fe40004000000 */
[----:B------:R-:W-:Y:S02]  /*1b40*/  LOP3.LUT R16, R16, R13, RZ, 0xc0, !PT ;  /* 0x0000000d10107212 */ /* 0x000fe400078ec0ff */
[----:B------:R-:W-:-:S02]  /*1b50*/  IADD3 R14, PT, PT, -R14, RZ, RZ ;  /* 0x000000ff0e0e7210 */ /* 0x000fc40007ffe1ff */
[-C--:B------:R-:W-:Y:S02]  /*1b60*/  SHF.R.U32.HI R16, RZ, R17.reuse, R16 ;  /* 0x00000011ff107219 */ /* 0x080fe40000011610 */
[--C-:B------:R-:W-:Y:S02]  /*1b70*/  LOP3.LUT P1, RZ, R14, R17, R13.reuse, 0xf8, !PT ;  /* 0x000000110eff7212 */ /* 0x100fe4000782f80d */
[C---:B------:R-:W-:Y:S02]  /*1b80*/  LOP3.LUT P0, RZ, R16.reuse, 0x1, RZ, 0xc0, !PT ;  /* 0x0000000110ff7812 */ /* 0x040fe4000780c0ff */
[----:B------:R-:W-:Y:S02]  /*1b90*/  LOP3.LUT P2, RZ, R16, 0x2, RZ, 0xc0, !PT ;  /* 0x0000000210ff7812 */ /* 0x000fe4000784c0ff */
[----:B------:R-:W-:Y:S02]  /*1ba0*/  SHF.R.U32.HI R10, RZ, R10, R13 ;  /* 0x0000000aff0a7219 */ /* 0x000fe4000001160d */
[----:B------:R-:W-:-:S02]  /*1bb0*/  PLOP3.LUT P0, PT, P0, P1, P2, 0xe0, 0x0 ;  /* 0x000000000000781c */ /* 0x000fc40000703c20 */
[----:B------:R-:W-:Y:S02]  /*1bc0*/  LOP3.LUT P1, RZ, R3, 0x7fffff, RZ, 0xc0, !PT ;  /* 0x007fffff03ff7812 */ /* 0x000fe4000782c0ff */
[----:B------:R-:W-:-:S05]  /*1bd0*/  SEL R11, RZ, 0x1, !P0 ;  /* 0x00000001ff0b7807 */ /* 0x000fca0004000000 */
[----:B------:R-:W-:-:S05]  /*1be0*/  IMAD.MOV R11, RZ, RZ, -R11 ;  /* 0x000000ffff0b7224 */ /* 0x000fca00078e0a0b */
[----:B------:R-:W-:-:S13]  /*1bf0*/  ISETP.GE.AND P0, PT, R11, RZ, PT ;  /* 0x000000ff0b00720c */ /* 0x000fda0003f06270 */
[----:B------:R-:W-:-:S04]  /*1c00*/  @!P0 VIADD R10, R10, 0x1 ;  /* 0x000000010a0a8836 */ /* 0x000fc80000000000 */
[----:B------:R-:W-:-:S05]  /*1c10*/  @!P1 IMAD.SHL.U32 R10, R10, 0x2, RZ ;  /* 0x000000020a0a9824 */ /* 0x000fca00078e00ff */
[----:B------:R-:W-:Y:S01]  /*1c20*/  LOP3.LUT R11, R10, 0x80000000, R3, 0xf8, !PT ;  /* 0x800000000a0b7812 */ /* 0x000fe200078ef803 */
[----:B------:R-:W-:Y:S06]  /*1c30*/  BRA `(.L_x_24) ;  /* 0x0000000000047947 */ /* 0x000fec0003800000 */
.L_x_25:
[----:B------:R0:W1:Y:S02]  /*1c40*/  MUFU.RCP R11, R3 ;  /* 0x00000003000b7308 */ /* 0x0000640000001000 */
.L_x_24:
[----:B------:R-:W-:Y:S05]  /*1c50*/  BSYNC.RECONVERGENT B1 ;  /* 0x0000000000017941 */ /* 0x000fea0003800200 */
.L_x_22:
[----:B------:R-:W-:-:S04]  /*1c60*/  IMAD.MOV.U32 R13, RZ, RZ, 0x0 ;  /* 0x00000000ff0d7424 */ /* 0x000fc800078e00ff */
[----:B01----:R-:W-:Y:S05]  /*1c70*/  RET.REL.NODEC R12 `(_Z24findGlobalAndExpandAStarP11PathNodeGPUPiPfiS1_S1_S1_PK18LogicalGridInfoGPUPK20ElevationGridInfoGPUiiiiif) ;  /* 0xffffffe00ce07950 */ /* 0x003fea0003c3ffff */
        .weak           $__internal_1_$__cuda_sm20_sqrt_rn_f32_slowpath
        .type           $__internal_1_$__cuda_sm20_sqrt_rn_f32_slowpath,@function
        .size           $__internal_1_$__cuda_sm20_sqrt_rn_f32_slowpath,($__internal_2_$__cuda_sm3x_div_rn_noftz_f32_slowpath - $__internal_1_$__cuda_sm20_sqrt_rn_f32_slowpath)
$__internal_1_$__cuda_sm20_sqrt_rn_f32_slowpath:
[----:B------:R-:W-:-:S13]  /*1c80*/  LOP3.LUT P0, RZ, R5, 0x7fffffff, RZ, 0xc0, !PT ;  /* 0x7fffffff05ff7812 */ /* 0x000fda000780c0ff */
[----:B------:R-:W-:Y:S01]  /*1c90*/  @!P0 IMAD.MOV.U32 R2, RZ, RZ, R5 ;  /* 0x000000ffff028224 */ /* 0x000fe200078e0005 */
[----:B------:R-:W-:Y:S06]  /*1ca0*/  @!P0 BRA `(.L_x_26) ;  /* 0x0000000000448947 */ /* 0x000fec0003800000 */
[----:B------:R-:W-:Y:S02]  /*1cb0*/  FSETP.GEU.FTZ.AND P0, PT, R5, RZ, PT ;  /* 0x000000ff0500720b */ /* 0x000fe40003f1e000 */
[----:B------:R-:W-:-:S11]  /*1cc0*/  MOV R0, R5 ;  /* 0x0000000500007202 */ /* 0x000fd60000000f00 */
[----:B------:R-:W-:Y:S01]  /*1cd0*/  @!P0 IMAD.MOV.U32 R2, RZ, RZ, 0x7fffffff ;  /* 0x7fffffffff028424 */ /* 0x000fe200078e00ff */
[----:B------:R-:W-:Y:S06]  /*1ce0*/  @!P0 BRA `(.L_x_26) ;  /* 0x0000000000348947 */ /* 0x000fec0003800000 */
[----:B------:R-:W-:-:S13]  /*1cf0*/  FSETP.GTU.FTZ.AND P0, PT, |R0|, +INF , PT ;  /* 0x7f8000000000780b */ /* 0x000fda0003f1c200 */
[----:B------:R-:W-:Y:S01]  /*1d00*/  @P0 FADD.FTZ R2, R0, 1 ;  /* 0x3f80000000020421 */ /* 0x000fe20000010000 */
[----:B------:R-:W-:Y:S06]  /*1d10*/  @P0 BRA `(.L_x_26) ;  /* 0x0000000000280947 */ /* 0x000fec0003800000 */
[----:B------:R-:W-:-:S13]  /*1d20*/  FSETP.NEU.FTZ.AND P0, PT, |R0|, +INF , PT ;  /* 0x7f8000000000780b */ /* 0x000fda0003f1d200 */
[----:B------:R-:W-:-:S04]  /*1d30*/  @P0 FFMA R4, R0, 1.84467440737095516160e+19, RZ ;  /* 0x5f80000000040823 */ /* 0x000fc800000000ff */
[----:B------:R-:W0:Y:S02]  /*1d40*/  @P0 MUFU.RSQ R5, R4 ;  /* 0x0000000400050308 */ /* 0x000e240000001400 */
[----:B0-----:R-:W-:Y:S01]  /*1d50*/  @P0 FMUL.FTZ R7, R4, R5 ;  /* 0x0000000504070220 */ /* 0x001fe20000410000 */
[----:B------:R-:W-:-:S03]  /*1d60*/  @P0 FMUL.FTZ R5, R5, 0.5 ;  /* 0x3f00000005050820 */ /* 0x000fc60000410000 */
[----:B------:R-:W-:-:S04]  /*1d70*/  @P0 FADD.FTZ R2, -R7, -RZ ;  /* 0x800000ff07020221 */ /* 0x000fc80000010100 */
[----:B------:R-:W-:Y:S01]  /*1d80*/  @P0 FFMA R6, R7, R2, R4 ;  /* 0x0000000207060223 */ /* 0x000fe20000000004 */
[----:B------:R-:W-:-:S03]  /*1d90*/  @!P0 IMAD.MOV.U32 R2, RZ, RZ, R0 ;  /* 0x000000ffff028224 */ /* 0x000fc600078e0000 */
[----:B------:R-:W-:-:S04]  /*1da0*/  @P0 FFMA R5, R6, R5, R7 ;  /* 0x0000000506050223 */ /* 0x000fc80000000007 */
[----:B------:R-:W-:-:S07]  /*1db0*/  @P0 FMUL.FTZ R2, R5, 2.3283064365386962891e-10 ;  /* 0x2f80000005020820 */ /* 0x000fce0000410000 */
.L_x_26:
[----:B------:R-:W-:Y:S02]  /*1dc0*/  IMAD.MOV.U32 R4, RZ, RZ, R10 ;  /* 0x000000ffff047224 */ /* 0x000fe400078e000a */
[----:B------:R-:W-:-:S04]  /*1dd0*/  IMAD.MOV.U32 R5, RZ, RZ, 0x0 ;  /* 0x00000000ff057424 */ /* 0x000fc800078e00ff */
[----:B------:R-:W-:Y:S05]  /*1de0*/  RET.REL.NODEC R4 `(_Z24findGlobalAndExpandAStarP11PathNodeGPUPiPfiS1_S1_S1_PK18LogicalGridInfoGPUPK20ElevationGridInfoGPUiiiiif) ;  /* 0xffffffe004847950 */ /* 0x000fea0003c3ffff */
        .weak           $__internal_2_$__cuda_sm3x_div_rn_noftz_f32_slowpath
        .type           $__internal_2_$__cuda_sm3x_div_rn_noftz_f32_slowpath,@function
        .size           $__internal_2_$__cuda_sm3x_div_rn_noftz_f32_slowpath,(.L_x_77 - $__internal_2_$__cuda_sm3x_div_rn_noftz_f32_slowpath)
$__internal_2_$__cuda_sm3x_div_rn_noftz_f32_slowpath:
[--C-:B------:R-:W-:Y:S01]  /*1df0*/  SHF.R.U32.HI R12, RZ, 0x17, R24.reuse ;  /* 0x00000017ff0c7819 */ /* 0x100fe20000011618 */
[----:B------:R-:W-:Y:S01]  /*1e00*/  BSSY.RECONVERGENT B1, `(.L_x_27) ;  /* 0x0000064000017945 */ /* 0x000fe20003800200 */
[--C-:B------:R-:W-:Y:S01]  /*1e10*/  SHF.R.U32.HI R11, RZ, 0x17, R3.reuse ;  /* 0x00000017ff0b7819 */ /* 0x100fe20000011603 */
[----:B------:R-:W-:Y:S01]  /*1e20*/  IMAD.MOV.U32 R13, RZ, RZ, R3 ;  /* 0x000000ffff0d7224 */ /* 0x000fe200078e0003 */
[----:B------:R-:W-:Y:S01]  /*1e30*/  LOP3.LUT R12, R12, 0xff, RZ, 0xc0, !PT ;  /* 0x000000ff0c0c7812 */ /* 0x000fe200078ec0ff */
[----:B------:R-:W-:Y:S01]  /*1e40*/  IMAD.MOV.U32 R14, RZ, RZ, R24 ;  /* 0x000000ffff0e7224 */ /* 0x000fe200078e0018 */
[----:B------:R-:W-:-:S03]  /*1e50*/  LOP3.LUT R17, R11, 0xff, RZ, 0xc0, !PT ;  /* 0x000000ff0b117812 */ /* 0x000fc600078ec0ff */
[----:B------:R-:W-:Y:S01]  /*1e60*/  VIADD R15, R12, 0xffffffff ;  /* 0xffffffff0c0f7836 */ /* 0x000fe20000000000 */
[----:B------:R-:W-:-:S04]  /*1e70*/  IADD3 R16, PT, PT, R17, -0x1, RZ ;  /* 0xffffffff11107810 */ /* 0x000fc80007ffe0ff */
[----:B------:R-:W-:-:S04]  /*1e80*/  ISETP.GT.U32.AND P0, PT, R15, 0xfd, PT ;  /* 0x000000fd0f00780c */ /* 0x000fc80003f04070 */
[----:B------:R-:W-:-:S13]  /*1e90*/  ISETP.GT.U32.OR P0, PT, R16, 0xfd, P0 ;  /* 0x000000fd1000780c */ /* 0x000fda0000704470 */
[----:B------:R-:W-:Y:S01]  /*1ea0*/  @!P0 IMAD.MOV.U32 R11, RZ, RZ, RZ ;  /* 0x000000ffff0b8224 */ /* 0x000fe200078e00ff */
[----:B------:R-:W-:Y:S06]  /*1eb0*/  @!P0 BRA `(.L_x_28) ;  /* 0x00000000005c8947 */ /* 0x000fec0003800000 */
[----:B------:R-:W-:Y:S02]  /*1ec0*/  FSETP.GTU.FTZ.AND P0, PT, |R3|, +INF , PT ;  /* 0x7f8000000300780b */ /* 0x000fe40003f1c200 */
[----:B------:R-:W-:-:S04]  /*1ed0*/  FSETP.GTU.FTZ.AND P1, PT, |R24|, +INF , PT ;  /* 0x7f8000001800780b */ /* 0x000fc80003f3c200 */
[----:B------:R-:W-:-:S13]  /*1ee0*/  PLOP3.LUT P0, PT, P0, P1, PT, 0xf8, 0x8f ;  /* 0x00000000008f781c */ /* 0x000fda0000703f70 */
[----:B------:R-:W-:Y:S05]  /*1ef0*/  @P0 BRA `(.L_x_29) ;  /* 0x00000004004c0947 */ /* 0x000fea0003800000 */
[----:B------:R-:W-:-:S13]  /*1f00*/  LOP3.LUT P0, RZ, R14, 0x7fffffff, R13, 0xc8, !PT ;  /* 0x7fffffff0eff7812 */ /* 0x000fda000780c80d */
[----:B------:R-:W-:Y:S05]  /*1f10*/  @!P0 BRA `(.L_x_30) ;  /* 0x00000004003c8947 */ /* 0x000fea0003800000 */
[C---:B------:R-:W-:Y:S02]  /*1f20*/  FSETP.NEU.FTZ.AND P2, PT, |R3|.reuse, +INF , PT ;  /* 0x7f8000000300780b */ /* 0x040fe40003f5d200 */
[----:B------:R-:W-:Y:S02]  /*1f30*/  FSETP.NEU.FTZ.AND P1, PT, |R24|, +INF , PT ;  /* 0x7f8000001800780b */ /* 0x000fe40003f3d200 */
[----:B------:R-:W-:-:S11]  /*1f40*/  FSETP.NEU.FTZ.AND P0, PT, |R3|, +INF , PT ;  /* 0x7f8000000300780b */ /* 0x000fd60003f1d200 */
[----:B------:R-:W-:Y:S05]  /*1f50*/  @!P1 BRA !P2, `(.L_x_30) ;  /* 0x00000004002c9947 */ /* 0x000fea0005000000 */
[----:B------:R-:W-:-:S04]  /*1f60*/  LOP3.LUT P2, RZ, R13, 0x7fffffff, RZ, 0xc0, !PT ;  /* 0x7fffffff0dff7812 */ /* 0x000fc8000784c0ff */
[----:B------:R-:W-:-:S13]  /*1f70*/  PLOP3.LUT P1, PT, P1, P2, PT, 0x2f, 0xf2 ;  /* 0x0000000000f2781c */ /* 0x000fda0000f24577 */
[----:B------:R-:W-:Y:S05]  /*1f80*/  @P1 BRA `(.L_x_31) ;  /* 0x0000000400181947 */ /* 0x000fea0003800000 */
[----:B------:R-:W-:-:S04]  /*1f90*/  LOP3.LUT P1, RZ, R14, 0x7fffffff, RZ, 0xc0, !PT ;  /* 0x7fffffff0eff7812 */ /* 0x000fc8000782c0ff */
[----:B------:R-:W-:-:S13]  /*1fa0*/  PLOP3.LUT P0, PT, P0, P1, PT, 0x2f, 0xf2 ;  /* 0x0000000000f2781c */ /* 0x000fda0000702577 */
[----:B------:R-:W-:Y:S05]  /*1fb0*/  @P0 BRA `(.L_x_32) ;  /* 0x0000000400000947 */ /* 0x000fea0003800000 */
[----:B------:R-:W-:Y:S02]  /*1fc0*/  ISETP.GE.AND P0, PT, R16, RZ, PT ;  /* 0x000000ff1000720c */ /* 0x000fe40003f06270 */
[----:B------:R-:W-:-:S11]  /*1fd0*/  ISETP.GE.AND P1, PT, R15, RZ, PT ;  /* 0x000000ff0f00720c */ /* 0x000fd60003f26270 */
[----:B------:R-:W-:Y:S02]  /*1fe0*/  @P0 IMAD.MOV.U32 R11, RZ, RZ, RZ ;  /* 0x000000ffff0b0224 */ /* 0x000fe400078e00ff */
[----:B------:R-:W-:Y:S01]  /*1ff0*/  @!P0 FFMA R13, R3, 1.84467440737095516160e+19, RZ ;  /* 0x5f800000030d8823 */ /* 0x000fe200000000ff */
[----:B------:R-:W-:Y:S02]  /*2000*/  @!P0 IMAD.MOV.U32 R11, RZ, RZ, -0x40 ;  /* 0xffffffc0ff0b8424 */ /* 0x000fe400078e00ff */
[----:B------:R-:W-:-:S03]  /*2010*/  @!P1 FFMA R14, R24, 1.84467440737095516160e+19, RZ ;  /* 0x5f800000180e9823 */ /* 0x000fc600000000ff */
[----:B------:R-:W-:-:S07]  /*2020*/  @!P1 IADD3 R11, PT, PT, R11, 0x40, RZ ;  /* 0x000000400b0b9810 */ /* 0x000fce0007ffe0ff */
.L_x_28:
[----:B------:R-:W-:Y:S01]  /*2030*/  LEA R3, R12, 0xc0800000, 0x17 ;  /* 0xc08000000c037811 */ /* 0x000fe200078eb8ff */
[----:B------:R-:W-:Y:S04]  /*2040*/  BSSY.RECONVERGENT B2, `(.L_x_33) ;  /* 0x0000036000027945 */ /* 0x000fe80003800200 */
[----:B------:R-:W-:Y:S02]  /*2050*/  IMAD.IADD R15, R14, 0x1, -R3 ;  /* 0x000000010e0f7824 */ /* 0x000fe400078e0a03 */
[----:B------:R-:W-:Y:S02]  /*2060*/  VIADD R14, R17, 0xffffff81 ;  /* 0xffffff81110e7836 */ /* 0x000fe40000000000 */
[----:B------:R-:W0:Y:S01]  /*2070*/  MUFU.RCP R16, R15 ;  /* 0x0000000f00107308 */ /* 0x000e220000001000 */
[----:B------:R-:W-:Y:S01]  /*2080*/  FADD.FTZ R18, -R15, -RZ ;  /* 0x800000ff0f127221 */ /* 0x000fe20000010100 */
[C---:B------:R-:W-:Y:S01]  /*2090*/  IMAD R3, R14.reuse, -0x800000, R13 ;  /* 0xff8000000e037824 */ /* 0x040fe200078e020d */
[----:B------:R-:W-:-:S05]  /*20a0*/  IADD3 R14, PT, PT, R14, 0x7f, -R12 ;  /* 0x0000007f0e0e7810 */ /* 0x000fca0007ffe80c */
[----:B------:R-:W-:Y:S02]  /*20b0*/  IMAD.IADD R14, R14, 0x1, R11 ;  /* 0x000000010e0e7824 */ /* 0x000fe400078e020b */
[----:B0-----:R-:W-:-:S04]  /*20c0*/  FFMA R17, R16, R18, 1 ;  /* 0x3f80000010117423 */ /* 0x001fc80000000012 */
[----:B------:R-:W-:-:S04]  /*20d0*/  FFMA R20, R16, R17, R16 ;  /* 0x0000001110147223 */ /* 0x000fc80000000010 */
[----:B------:R-:W-:-:S04]  /*20e0*/  FFMA R13, R3, R20, RZ ;  /* 0x00000014030d7223 */ /* 0x000fc800000000ff */
[----:B------:R-:W-:-:S04]  /*20f0*/  FFMA R16, R18, R13, R3 ;  /* 0x0000000d12107223 */ /* 0x000fc80000000003 */
[----:B------:R-:W-:-:S04]  /*2100*/  FFMA R17, R20, R16, R13 ;  /* 0x0000001014117223 */ /* 0x000fc8000000000d */
[----:B------:R-:W-:-:S04]  /*2110*/  FFMA R18, R18, R17, R3 ;  /* 0x0000001112127223 */ /* 0x000fc80000000003 */
[----:B------:R-:W-:-:S05]  /*2120*/  FFMA R3, R20, R18, R17 ;  /* 0x0000001214037223 */ /* 0x000fca0000000011 */
[----:B------:R-:W-:-:S04]  /*2130*/  SHF.R.U32.HI R12, RZ, 0x17, R3 ;  /* 0x00000017ff0c7819 */ /* 0x000fc80000011603 */
[----:B------:R-:W-:-:S05]  /*2140*/  LOP3.LUT R12, R12, 0xff, RZ, 0xc0, !PT ;  /* 0x000000ff0c0c7812 */ /* 0x000fca00078ec0ff */
[----:B------:R-:W-:-:S04]  /*2150*/  IMAD.IADD R15, R12, 0x1, R14 ;  /* 0x000000010c0f7824 */ /* 0x000fc800078e020e */
[----:B------:R-:W-:-:S05]  /*2160*/  VIADD R11, R15, 0xffffffff ;  /* 0xffffffff0f0b7836 */ /* 0x000fca0000000000 */
[----:B------:R-:W-:-:S13]  /*2170*/  ISETP.GE.U32.AND P0, PT, R11, 0xfe, PT ;  /* 0x000000fe0b00780c */ /* 0x000fda0003f06070 */
[----:B------:R-:W-:Y:S05]  /*2180*/  @!P0 BRA `(.L_x_34) ;  /* 0x0000000000808947 */ /* 0x000fea0003800000 */
[----:B------:R-:W-:-:S13]  /*2190*/  ISETP.GT.AND P0, PT, R15, 0xfe, PT ;  /* 0x000000fe0f00780c */ /* 0x000fda0003f04270 */
[----:B------:R-:W-:Y:S05]  /*21a0*/  @P0 BRA `(.L_x_35) ;  /* 0x00000000006c0947 */ /* 0x000fea0003800000 */
[----:B------:R-:W-:-:S13]  /*21b0*/  ISETP.GE.AND P0, PT, R15, 0x1, PT ;  /* 0x000000010f00780c */ /* 0x000fda0003f06270 */
[----:B------:R-:W-:Y:S05]  /*21c0*/  @P0 BRA `(.L_x_36) ;  /* 0x0000000000740947 */ /* 0x000fea0003800000 */
[----:B------:R-:W-:Y:S02]  /*21d0*/  ISETP.GE.AND P0, PT, R15, -0x18, PT ;  /* 0xffffffe80f00780c */ /* 0x000fe40003f06270 */
[----:B------:R-:W-:-:S11]  /*21e0*/  LOP3.LUT R3, R3, 0x80000000, RZ, 0xc0, !PT ;  /* 0x8000000003037812 */ /* 0x000fd600078ec0ff */
[----:B------:R-:W-:Y:S05]  /*21f0*/  @!P0 BRA `(.L_x_36) ;  /* 0x0000000000688947 */ /* 0x000fea0003800000 */
[CCC-:B------:R-:W-:Y:S01]  /*2200*/  FFMA.RZ R11, R20.reuse, R18.reuse, R17.reuse ;  /* 0x00000012140b7223 */ /* 0x1c0fe2000000c011 */
[C---:B------:R-:W-:Y:S01]  /*2210*/  IADD3 R14, PT, PT, R15.reuse, 0x20, RZ ;  /* 0x000000200f0e7810 */ /* 0x040fe20007ffe0ff */
[CCC-:B------:R-:W-:Y:S01]  /*2220*/  FFMA.RM R12, R20.reuse, R18.reuse, R17.reuse ;  /* 0x00000012140c7223 */ /* 0x1c0fe20000004011 */
[----:B------:R-:W-:Y:S02]  /*2230*/  ISETP.NE.AND P2, PT, R15, RZ, PT ;  /* 0x000000ff0f00720c */ /* 0x000fe40003f45270 */
[----:B------:R-:W-:Y:S01]  /*2240*/  LOP3.LUT R13, R11, 0x7fffff, RZ, 0xc0, !PT ;  /* 0x007fffff0b0d7812 */ /* 0x000fe200078ec0ff */
[----:B------:R-:W-:Y:S01]  /*2250*/  FFMA.RP R11, R20, R18, R17 ;  /* 0x00000012140b7223 */ /* 0x000fe20000008011 */
[----:B------:R-:W-:Y:S01]  /*2260*/  ISETP.NE.AND P1, PT, R15, RZ, PT ;  /* 0x000000ff0f00720c */ /* 0x000fe20003f25270 */
[----:B------:R-:W-:Y:S01]  /*2270*/  IMAD.MOV R15, RZ, RZ, -R15 ;  /* 0x000000ffff0f7224 */ /* 0x000fe200078e0a0f */
[----:B------:R-:W-:Y:S02]  /*2280*/  LOP3.LUT R13, R13, 0x800000, RZ, 0xfc, !PT ;  /* 0x008000000d0d7812 */ /* 0x000fe400078efcff */
[----:B------:R-:W-:-:S02]  /*2290*/  FSETP.NEU.FTZ.AND P0, PT, R11, R12, PT ;  /* 0x0000000c0b00720b */ /* 0x000fc40003f1d000 */
[----:B------:R-:W-:Y:S02]  /*22a0*/  SHF.L.U32 R14, R13, R14, RZ ;  /* 0x0000000e0d0e7219 */ /* 0x000fe400000006ff */
[----:B------:R-:W-:Y:S02]  /*22b0*/  SEL R12, R15, RZ, P2 ;  /* 0x000000ff0f0c7207 */ /* 0x000fe40001000000 */
[----:B------:R-:W-:Y:S02]  /*22c0*/  ISETP.NE.AND P1, PT, R14, RZ, P1 ;  /* 0x000000ff0e00720c */ /* 0x000fe40000f25270 */
[----:B------:R-:W-:Y:S02]  /*22d0*/  SHF.R.U32.HI R12, RZ, R12, R13 ;  /* 0x0000000cff0c7219 */ /* 0x000fe4000001160d */
[----:B------:R-:W-:Y:S02]  /*22e0*/  PLOP3.LUT P0, PT, P0, P1, PT, 0xf8, 0x8f ;  /* 0x00000000008f781c */ /* 0x000fe40000703f70 */
[----:B------:R-:W-:-:S02]  /*22f0*/  SHF.R.U32.HI R14, RZ, 0x1, R12 ;  /* 0x00000001ff0e7819 */ /* 0x000fc4000001160c */
[----:B------:R-:W-:-:S04]  /*2300*/  SEL R11, RZ, 0x1, !P0 ;  /* 0x00000001ff0b7807 */ /* 0x000fc80004000000 */
[----:B------:R-:W-:-:S04]  /*2310*/  LOP3.LUT R11, R11, 0x1, R14, 0xf8, !PT ;  /* 0x000000010b0b7812 */ /* 0x000fc800078ef80e */
[----:B------:R-:W-:-:S05]  /*2320*/  LOP3.LUT R11, R11, R12, RZ, 0xc0, !PT ;  /* 0x0000000c0b0b7212 */ /* 0x000fca00078ec0ff */
[----:B------:R-:W-:-:S05]  /*2330*/  IMAD.IADD R14, R14, 0x1, R11 ;  /* 0x000000010e0e7824 */ /* 0x000fca00078e020b */
[----:B------:R-:W-:Y:S01]  /*2340*/  LOP3.LUT R3, R14, R3, RZ, 0xfc, !PT ;  /* 0x000000030e037212 */ /* 0x000fe200078efcff */
[----:B------:R-:W-:Y:S06]  /*2350*/  BRA `(.L_x_36) ;  /* 0x0000000000107947 */ /* 0x000fec0003800000 */
.L_x_35:
[----:B------:R-:W-:-:S04]  /*2360*/  LOP3.LUT R3, R3, 0x80000000, RZ, 0xc0, !PT ;  /* 0x8000000003037812 */ /* 0x000fc800078ec0ff */
[----:B------:R-:W-:Y:S01]  /*2370*/  LOP3.LUT R3, R3, 0x7f800000, RZ, 0xfc, !PT ;  /* 0x7f80000003037812 */ /* 0x000fe200078efcff */
[----:B------:R-:W-:Y:S06]  /*2380*/  BRA `(.L_x_36) ;  /* 0x0000000000047947 */ /* 0x000fec0003800000 */
.L_x_34:
[----:B------:R-:W-:-:S07]  /*2390*/  IMAD R3, R14, 0x800000, R3 ;  /* 0x008000000e037824 */ /* 0x000fce00078e0203 */
.L_x_36:
[----:B------:R-:W-:Y:S05]  /*23a0*/  BSYNC.RECONVERGENT B2 ;  /* 0x0000000000027941 */ /* 0x000fea0003800200 */
.L_x_33:
[----:B------:R-:W-:Y:S05]  /*23b0*/  BRA `(.L_x_37) ;  /* 0x0000000000207947 */ /* 0x000fea0003800000 */
.L_x_32:
[----:B------:R-:W-:-:S04]  /*23c0*/  LOP3.LUT R3, R14, 0x80000000, R13, 0x48, !PT ;  /* 0x800000000e037812 */ /* 0x000fc800078e480d */
[----:B------:R-:W-:Y:S01]  /*23d0*/  LOP3.LUT R3, R3, 0x7f800000, RZ, 0xfc, !PT ;  /* 0x7f80000003037812 */ /* 0x000fe200078efcff */
[----:B------:R-:W-:Y:S06]  /*23e0*/  BRA `(.L_x_37) ;  /* 0x0000000000147947 */ /* 0x000fec0003800000 */
.L_x_31:
[----:B------:R-:W-:Y:S01]  /*23f0*/  LOP3.LUT R3, R14, 0x80000000, R13, 0x48, !PT ;  /* 0x800000000e037812 */ /* 0x000fe200078e480d */
[----:B------:R-:W-:Y:S06]  /*2400*/  BRA `(.L_x_37) ;  /* 0x00000000000c7947 */ /* 0x000fec0003800000 */
.L_x_30:
[----:B------:R-:W0:Y:S01]  /*2410*/  MUFU.RSQ R3, -QNAN ;  /* 0xffc0000000037908 */ /* 0x000e220000001400 */
[----:B------:R-:W-:Y:S05]  /*2420*/  BRA `(.L_x_37) ;  /* 0x0000000000047947 */ /* 0x000fea0003800000 */
.L_x_29:
[----:B------:R-:W-:-:S07]  /*2430*/  FADD.FTZ R3, R3, R24 ;  /* 0x0000001803037221 */ /* 0x000fce0000010000 */
.L_x_37:
[----:B------:R-:W-:Y:S05]  /*2440*/  BSYNC.RECONVERGENT B1 ;  /* 0x0000000000017941 */ /* 0x000fea0003800200 */
.L_x_27:
[----:B------:R-:W-:-:S04]  /*2450*/  IMAD.MOV.U32 R11, RZ, RZ, 0x0 ;  /* 0x00000000ff0b7424 */ /* 0x000fc800078e00ff */
[----:B0-----:R-:W-:Y:S05]  /*2460*/  RET.REL.NODEC R10 `(_Z24findGlobalAndExpandAStarP11PathNodeGPUPiPfiS1_S1_S1_PK18LogicalGridInfoGPUPK20ElevationGridInfoGPUiiiiif) ;  /* 0xffffffd80ae47950 */ /* 0x001fea0003c3ffff */
.L_x_38:
[----:B------:R-:W-:-:S00]  /*2470*/  BRA `(.L_x_38) ;  /* 0xfffffffc00fc7947 */ /* 0x000fc0000383ffff */
[----:B------:R-:W-:-:S00]  /*2480*/  NOP ;  /* 0x0000000000007918 */ /* 0x000fc00000000000 */
[----:B------:R-:W-:-:S00]  /*2490*/  NOP ;  /* 0x0000000000007918 */ /* 0x000fc00000000000 */
[----:B------:R-:W-:-:S00]  /*24a0*/  NOP ;  /* 0x0000000000007918 */ /* 0x000fc00000000000 */
[----:B------:R-:W-:-:S00]  /*24b0*/  NOP ;  /* 0x0000000000007918 */ /* 0x000fc00000000000 */
[----:B------:R-:W-:-:S00]  /*24c0*/  NOP ;  /* 0x0000000000007918 */ /* 0x000fc00000000000 */
[----:B------:R-:W-:-:S00]  /*24d0*/  NOP ;  /* 0x0000000000007918 */ /* 0x000fc00000000000 */
[----:B------:R-:W-:-:S00]  /*24e0*/  NOP ;  /* 0x0000000000007918 */ /* 0x000fc00000000000 */
[----:B------:R-:W-:-:S00]  /*24f0*/  NOP ;  /* 0x0000000000007918 */ /* 0x000fc00000000000 */
.L_x_77:


//--------------------- .text._Z23findLocalBestAStarNodesP11PathNodeGPUiPiPfS1_ --------------------------
	.section	.text._Z23findLocalBestAStarNodesP11PathNodeGPUiPiPfS1_,"ax",@progbits
	.align	128
        .global         _Z23findLocalBestAStarNodesP11PathNodeGPUiPiPfS1_
        .type           _Z23findLocalBestAStarNodesP11PathNodeGPUiPiPfS1_,@function
        .size           _Z23findLocalBestAStarNodesP11PathNodeGPUiPiPfS1_,(.L_x_80 - _Z23findLocalBestAStarNodesP11PathNodeGPUiPiPfS1_)
        .other          _Z23findLocalBestAStarNodesP11PathNodeGPUiPiPfS1_,@"STO_CUDA_ENTRY STV_DEFAULT"
_Z23findLocalBestAStarNodesP11PathNodeGPUiPiPfS1_:
.text._Z23findLocalBestAStarNodesP11PathNodeGPUiPiPfS1_:
[----:B------:R-:W-:Y:S01]  /*0000*/  LDC R1, c[0x0][0x37c] ;  /* 0x0000df00ff017b82 */ /* 0x000fe20000000800 */
[----:B------:R-:W0:Y:S07]  /*0010*/  S2R R17, SR_TID.X ;  /* 0x0000000000117919 */ /* 0x000e2e0000002100 */
[----:B------:R-:W1:Y:S01]  /*0020*/  LDC R14, c[0x0][0x360] ;  /* 0x0000d800ff0e7b82 */ /* 0x000e620000000800 */
[----:B------:R-:W2:Y:S01]  /*0030*/  LDCU UR4, c[0x0][0x388] ;  /* 0x00007100ff0477ac */ /* 0x000ea20008000800 */
[----:B------:R-:W-:Y:S01]  /*0040*/  BSSY.RECONVERGENT B1, `(.L_x_39) ;  /* 0x000007c000017945 */ /* 0x000fe20003800200 */
[----:B------:R-:W0:Y:S01]  /*0050*/  S2R R15, SR_CTAID.X ;  /* 0x00000000000f7919 */ /* 0x000e220000002500 */
[----:B------:R-:W-:Y:S01]  /*0060*/  IMAD.MOV.U32 R18, RZ, RZ, 0x7f7fffff ;  /* 0x7f7fffffff127424 */ /* 0x000fe200078e00ff */
[----:B------:R-:W3:Y:S01]  /*0070*/  LDCU.64 UR6, c[0x0][0x358] ;  /* 0x00006b00ff0677ac */ /* 0x000ee20008000a00 */
[----:B------:R-:W-:-:S02]  /*0080*/  IMAD.MOV.U32 R16, RZ, RZ, -0x1 ;  /* 0xffffffffff107424 */ /* 0x000fc400078e00ff */
[----:B-1----:R-:W-:Y:S02]  /*0090*/  IMAD.MOV.U32 R12, RZ, RZ, R14 ;  /* 0x000000ffff0c7224 */ /* 0x002fe400078e000e */
[----:B0-----:R-:W-:-:S05]  /*00a0*/  IMAD R13, R14, R15, R17 ;  /* 0x0000000f0e0d7224 */ /* 0x001fca00078e0211 */
[----:B--2---:R-:W-:-:S13]  /*00b0*/  ISETP.GE.AND P0, PT, R13, UR4, PT ;  /* 0x000000040d007c0c */ /* 0x004fda000bf06270 */
[----:B---3--:R-:W-:Y:S05]  /*00c0*/  @P0 BRA `(.L_x_40) ;  /* 0x0000000400cc0947 */ /* 0x008fea0003800000 */
[----:B------:R-:W0:Y:S01]  /*00d0*/  LDC R4, c[0x0][0x370] ;  /* 0x0000dc00ff047b82 */ /* 0x000e220000000800 */
[----:B------:R-:W-:Y:S01]  /*00e0*/  BSSY.RECONVERGENT B0, `(.L_x_41) ;  /* 0x0000059000007945 */ /* 0x000fe20003800200 */
[----:B------:R-:W-:Y:S02]  /*00f0*/  IMAD.MOV.U32 R16, RZ, RZ, -0x1 ;  /* 0xffffffffff107424 */ /* 0x000fe400078e00ff */
[----:B------:R-:W-:Y:S02]  /*0100*/  IMAD.MOV.U32 R18, RZ, RZ, 0x7f7fffff ;  /* 0x7f7fffffff127424 */ /* 0x000fe400078e00ff */
[----:B0-----:R-:W-:-:S04]  /*0110*/  IMAD R0, R12, R4, RZ ;  /* 0x000000040c007224 */ /* 0x001fc800078e02ff */
[----:B------:R-:W0:Y:S01]  /*0120*/  I2F.U32.RP R7, R0 ;  /* 0x0000000000077306 */ /* 0x000e220000209000 */
[--C-:B------:R-:W-:Y:S01]  /*0130*/  IMAD.IADD R21, R13, 0x1, R0.reuse ;  /* 0x000000010d157824 */ /* 0x100fe200078e0200 */
[----:B------:R-:W-:Y:S01]  /*0140*/  ISETP.NE.U32.AND P2, PT, R0, RZ, PT ;  /* 0x000000ff0000720c */ /* 0x000fe20003f45070 */
[----:B------:R-:W-:-:S03]  /*0150*/  IMAD.MOV R9, RZ, RZ, -R0 ;  /* 0x000000ffff097224 */ /* 0x000fc600078e0a00 */
[C---:B------:R-:W-:Y:S02]  /*0160*/  ISETP.GE.AND P0, PT, R21.reuse, UR4, PT ;  /* 0x0000000415007c0c */ /* 0x040fe4000bf06270 */
[----:B------:R-:W-:Y:S02]  /*0170*/  VIMNMX R6, PT, PT, R21, UR4, !PT ;  /* 0x0000000415067c48 */ /* 0x000fe4000ffe0100 */
[----:B------:R-:W-:Y:S01]  /*0180*/  SEL R5, RZ, 0x1, P0 ;  /* 0x00000001ff057807 */ /* 0x000fe20000000000 */
[----:B0-----:R-:W0:Y:S02]  /*0190*/  MUFU.RCP R7, R7 ;  /* 0x0000000700077308 */ /* 0x001e240000001000 */
[----:B0-----:R-:W-:-:S06]  /*01a0*/  IADD3 R2, PT, PT, R7, 0xffffffe, RZ ;  /* 0x0ffffffe07027810 */ /* 0x001fcc0007ffe0ff */
[----:B------:R0:W1:Y:S02]  /*01b0*/  F2I.FTZ.U32.TRUNC.NTZ R3, R2 ;  /* 0x0000000200037305 */ /* 0x000064000021f000 */
[----:B0-----:R-:W-:Y:S02]  /*01c0*/  IMAD.MOV.U32 R2, RZ, RZ, RZ ;  /* 0x000000ffff027224 */ /* 0x001fe400078e00ff */
[----:B-1----:R-:W-:-:S04]  /*01d0*/  IMAD R9, R9, R3, RZ ;  /* 0x0000000309097224 */ /* 0x002fc800078e02ff */
[----:B------:R-:W-:Y:S01]  /*01e0*/  IMAD.HI.U32 R8, R3, R9, R2 ;  /* 0x0000000903087227 */ /* 0x000fe200078e0002 */
[----:B------:R-:W-:-:S05]  /*01f0*/  IADD3 R3, PT, PT, R6, -R21, -R5 ;  /* 0x8000001506037210 */ /* 0x000fca0007ffe805 */
[----:B------:R-:W-:-:S05]  /*0200*/  IMAD.HI.U32 R8, R8, R3, RZ ;  /* 0x0000000308087227 */ /* 0x000fca00078e00ff */
[----:B------:R-:W-:-:S05]  /*0210*/  IADD3 R2, PT, PT, -R8, RZ, RZ ;  /* 0x000000ff08027210 */ /* 0x000fca0007ffe1ff */
[----:B------:R-:W-:-:S05]  /*0220*/  IMAD R3, R0, R2, R3 ;  /* 0x0000000200037224 */ /* 0x000fca00078e0203 */
[----:B------:R-:W-:-:S13]  /*0230*/  ISETP.GE.U32.AND P0, PT, R3, R0, PT ;  /* 0x000000000300720c */ /* 0x000fda0003f06070 */
[----:B------:R-:W-:Y:S02]  /*0240*/  @P0 IMAD.IADD R3, R3, 0x1, -R0 ;  /* 0x0000000103030824 */ /* 0x000fe400078e0a00 */
[----:B------:R-:W-:-:S03]  /*0250*/  @P0 VIADD R8, R8, 0x1 ;  /* 0x0000000108080836 */ /* 0x000fc60000000000 */
[----:B------:R-:W-:-:S13]  /*0260*/  ISETP.GE.U32.AND P1, PT, R3, R0, PT ;  /* 0x000000000300720c */ /* 0x000fda0003f26070 */
[----:B------:R-:W-:Y:S01]  /*0270*/  @P1 VIADD R8, R8, 0x1 ;  /* 0x0000000108081836 */ /* 0x000fe20000000000 */
[----:B------:R-:W-:-:S04]  /*0280*/  @!P2 LOP3.LUT R8, RZ, R0, RZ, 0x33, !PT ;  /* 0x00000000ff08a212 */ /* 0x000fc800078e33ff */
[----:B------:R-:W-:-:S04]  /*0290*/  IADD3 R5, PT, PT, R5, R8, RZ ;  /* 0x0000000805057210 */ /* 0x000fc80007ffe0ff */
[C---:B------:R-:W-:Y:S01]  /*02a0*/  ISETP.GE.U32.AND P0, PT, R5.reuse, 0x3, PT ;  /* 0x000000030500780c */ /* 0x040fe20003f06070 */
[----:B------:R-:W-:-:S05]  /*02b0*/  VIADD R5, R5, 0x1 ;  /* 0x0000000105057836 */ /* 0x000fca0000000000 */
[----:B------:R-:W-:-:S07]  /*02c0*/  LOP3.LUT R19, R5, 0x3, RZ, 0xc0, !PT ;  /* 0x0000000305137812 */ /* 0x000fce00078ec0ff */
[----:B------:R-:W-:Y:S05]  /*02d0*/  @!P0 BRA `(.L_x_42) ;  /* 0x0000000000e48947 */ /* 0x000fea0003800000 */
[----:B------:R-:W0:Y:S01]  /*02e0*/  LDC.64 R2, c[0x0][0x380] ;  /* 0x0000e000ff027b82 */ /* 0x000e220000000a00 */
[----:B------:R-:W-:Y:S01]  /*02f0*/  LOP3.LUT R20, R5, 0xfffffffc, RZ, 0xc0, !PT ;  /* 0xfffffffc05147812 */ /* 0x000fe200078ec0ff */
[----:B------:R-:W-:Y:S01]  /*0300*/  IMAD.MOV.U32 R16, RZ, RZ, -0x1 ;  /* 0xffffffffff107424 */ /* 0x000fe200078e00ff */
[C---:B------:R-:W-:Y:S01]  /*0310*/  LEA R23, R4.reuse, R15, 0x1 ;  /* 0x0000000f04177211 */ /* 0x040fe200078e08ff */
[----:B------:R-:W-:Y:S02]  /*0320*/  IMAD R4, R4, 0x3, R15 ;  /* 0x0000000304047824 */ /* 0x000fe400078e020f */
[----:B------:R-:W-:Y:S02]  /*0330*/  IMAD.MOV.U32 R18, RZ, RZ, 0x7f7fffff ;  /* 0x7f7fffffff127424 */ /* 0x000fe400078e00ff */
[----:B------:R-:W-:Y:S02]  /*0340*/  IMAD.MOV R20, RZ, RZ, -R20 ;  /* 0x000000ffff147224 */ /* 0x000fe400078e0a14 */
[----:B------:R-:W-:-:S02]  /*0350*/  IMAD R23, R12, R23, R17 ;  /* 0x000000170c177224 */ /* 0x000fc400078e0211 */
[----:B------:R-:W-:-:S07]  /*0360*/  IMAD R25, R12, R4, R17 ;  /* 0x000000040c197224 */ /* 0x000fce00078e0211 */
.L_x_51:
[----:B0-----:R-:W-:-:S04]  /*0370*/  IMAD.WIDE.U32 R4, R13, 0x10, R2 ;  /* 0x000000100d047825 */ /* 0x001fc800078e0002 */
[--C-:B------:R-:W-:Y:S01]  /*0380*/  IMAD.WIDE.U32 R6, R21, 0x10, R2.reuse ;  /* 0x0000001015067825 */ /* 0x100fe200078e0002 */
[----:B------:R-:W2:Y:S03]  /*0390*/  LDG.E.U8 R27, desc[UR6][R4.64+0xc] ;  /* 0x00000c06041b7981 */ /* 0x000ea6000c1e1100 */
[--C-:B------:R-:W-:Y:S01]  /*03a0*/  IMAD.WIDE.U32 R8, R23, 0x10, R2.reuse ;  /* 0x0000001017087825 */ /* 0x100fe200078e0002 */
[----:B------:R-:W3:Y:S03]  /*03b0*/  LDG.E.U8 R22, desc[UR6][R6.64+0xc] ;  /* 0x00000c0606167981 */ /* 0x000ee6000c1e1100 */
[----:B------:R-:W-:Y:S01]  /*03c0*/  IMAD.WIDE.U32 R10, R25, 0x10, R2 ;  /* 0x00000010190a7825 */ /* 0x000fe200078e0002 */
[----:B------:R-:W4:Y:S04]  /*03d0*/  LDG.E.U8 R24, desc[UR6][R8.64+0xc] ;  /* 0x00000c0608187981 */ /* 0x000f28000c1e1100 */
[----:B------:R-:W5:Y:S01]  /*03e0*/  LDG.E.U8 R26, desc[UR6][R10.64+0xc] ;  /* 0x00000c060a1a7981 */ /* 0x000f62000c1e1100 */
[----:B------:R-:W-:Y:S01]  /*03f0*/  BSSY.RECONVERGENT B2, `(.L_x_43) ;  /* 0x000000a000027945 */ /* 0x000fe20003800200 */
[----:B--2---:R-:W-:-:S02]  /*0400*/  ISETP.NE.AND P3, PT, R27, 0x1, PT ;  /* 0x000000011b00780c */ /* 0x004fc40003f65270 */
[----:B---3--:R-:W-:Y:S02]  /*0410*/  ISETP.NE.AND P0, PT, R22, 0x1, PT ;  /* 0x000000011600780c */ /* 0x008fe40003f05270 */
[----:B----4-:R-:W-:Y:S02]  /*0420*/  ISETP.NE.AND P1, PT, R24, 0x1, PT ;  /* 0x000000011800780c */ /* 0x010fe40003f25270 */
[----:B-----5:R-:W-:-:S07]  /*0430*/  ISETP.NE.AND P2, PT, R26, 0x1, PT ;  /* 0x000000011a00780c */ /* 0x020fce0003f45270 */
[----:B------:R-:W-:Y:S06]  /*0440*/  @P3 BRA `(.L_x_44) ;  /* 0x0000000000103947 */ /* 0x000fec0003800000 */
[----:B------:R-:W2:Y:S02]  /*0450*/  LDG.E R5, desc[UR6][R4.64+0x4] ;  /* 0x0000040604057981 */ /* 0x000ea4000c1e1900 */
[----:B--2---:R-:W-:-:S13]  /*0460*/  FSETP.GEU.AND P3, PT, R5, R18, PT ;  /* 0x000000120500720b */ /* 0x004fda0003f6e000 */
[----:B------:R-:W-:Y:S01]  /*0470*/  @!P3 MOV R18, R5 ;  /* 0x000000050012b202 */ /* 0x000fe20000000f00 */
[----:B------:R-:W-:-:S07]  /*0480*/  @!P3 IMAD.MOV.U32 R16, RZ, RZ, R13 ;  /* 0x000000ffff10b224 */ /* 0x000fce00078e000d */
.L_x_44:
[----:B------:R-:W-:Y:S05]  /*0490*/  BSYNC.RECONVERGENT B2 ;  /* 0x0000000000027941 */ /* 0x000fea0003800200 */
.L_x_43:
[----:B------:R-:W-:Y:S04]  /*04a0*/  BSSY.RECONVERGENT B2, `(.L_x_45) ;  /* 0x0000006000027945 */ /* 0x000fe80003800200 */
[----:B------:R-:W-:Y:S05]  /*04b0*/  @P0 BRA `(.L_x_46) ;  /* 0x0000000000100947 */ /* 0x000fea0003800000 */
[----:B------:R-:W2:Y:S02]  /*04c0*/  LDG.E R7, desc[UR6][R6.64+0x4] ;  /* 0x0000040606077981 */ /* 0x000ea4000c1e1900 */
[----:B--2---:R-:W-:-:S13]  /*04d0*/  FSETP.GEU.AND P0, PT, R7, R18, PT ;  /* 0x000000120700720b */ /* 0x004fda0003f0e000 */
[----:B------:R-:W-:Y:S02]  /*04e0*/  @!P0 IMAD.MOV.U32 R18, RZ, RZ, R7 ;  /* 0x000000ffff128224 */ /* 0x000fe400078e0007 */
[----:B------:R-:W-:-:S07]  /*04f0*/  @!P0 IMAD.MOV.U32 R16, RZ, RZ, R21 ;  /* 0x000000ffff108224 */ /* 0x000fce00078e0015 */
.L_x_46:
[----:B------:R-:W-:Y:S05]  /*0500*/  BSYNC.RECONVERGENT B2 ;  /* 0x0000000000027941 */ /* 0x000fea0003800200 */
.L_x_45:
[----:B------:R-:W-:Y:S04]  /*0510*/  BSSY.RECONVERGENT B2, `(.L_x_47) ;  /* 0x0000006000027945 */ /* 0x000fe80003800200 */
[----:B------:R-:W-:Y:S05]  /*0520*/  @P1 BRA `(.L_x_48) ;  /* 0x0000000000101947 */ /* 0x000fea0003800000 */
[----:B------:R-:W2:Y:S02]  /*0530*/  LDG.E R9, desc[UR6][R8.64+0x4] ;  /* 0x0000040608097981 */ /* 0x000ea4000c1e1900 */
[----:B--2---:R-:W-:-:S13]  /*0540*/  FSETP.GEU.AND P0, PT, R9, R18, PT ;  /* 0x000000120900720b */ /* 0x004fda0003f0e000 */
[----:B------:R-:W-:Y:S01]  /*0550*/  @!P0 MOV R18, R9 ;  /* 0x0000000900128202 */ /* 0x000fe20000000f00 */
[----:B------:R-:W-:-:S07]  /*0560*/  @!P0 IMAD.MOV.U32 R16, RZ, RZ, R23 ;  /* 0x000000ffff108224 */ /* 0x000fce00078e0017 */
.L_x_48:
[----:B------:R-:W-:Y:S05]  /*0570*/  BSYNC.RECONVERGENT B2 ;  /* 0x0000000000027941 */ /* 0x000fea0003800200 */
.L_x_47:
[----:B------:R-:W-:Y:S01]  /*0580*/  BSSY.RECONVERGENT B2, `(.L_x_49) ;  /* 0x0000007000027945 */ /* 0x000fe20003800200 */
[----:B------:R-:W-:-:S03]  /*0590*/  IADD3 R13, PT, PT, R0, R13, R0 ;  /* 0x0000000d000d7210 */ /* 0x000fc60007ffe000 */
[----:B------:R-:W-:Y:S05]  /*05a0*/  @P2 BRA `(.L_x_50) ;  /* 0x0000000000102947 */ /* 0x000fea0003800000 */
[----:B------:R-:W2:Y:S02]  /*05b0*/  LDG.E R11, desc[UR6][R10.64+0x4] ;  /* 0x000004060a0b7981 */ /* 0x000ea4000c1e1900 */
[----:B--2---:R-:W-:-:S13]  /*05c0*/  FSETP.GEU.AND P0, PT, R11, R18, PT ;  /* 0x000000120b00720b */ /* 0x004fda0003f0e000 */
[----:B------:R-:W-:Y:S01]  /*05d0*/  @!P0 IMAD.MOV.U32 R18, RZ, RZ, R11 ;  /* 0x000000ffff128224 */ /* 0x000fe200078e000b */
[----:B------:R-:W-:-:S07]  /*05e0*/  @!P0 MOV R16, R25 ;  /* 0x0000001900108202 */ /* 0x000fce0000000f00 */
.L_x_50:
[----:B------:R-:W-:Y:S05]  /*05f0*/  BSYNC.RECONVERGENT B2 ;  /* 0x0000000000027941 */ /* 0x000fea0003800200 */
.L_x_49:
[----:B------:R-:W-:Y:S01]  /*0600*/  VIADD R20, R20, 0x4 ;  /* 0x0000000414147836 */ /* 0x000fe20000000000 */
[C---:B------:R-:W-:Y:S01]  /*0610*/  IADD3 R13, PT, PT, R0.reuse, R13, R0 ;  /* 0x0000000d000d7210 */ /* 0x040fe20007ffe000 */
[C---:B------:R-:W-:Y:S01]  /*0620*/  IMAD R23, R0.reuse, 0x4, R23 ;  /* 0x0000000400177824 */ /* 0x040fe200078e0217 */
[C---:B------:R-:W-:Y:S01]  /*0630*/  LEA R25, R0.reuse, R25, 0x2 ;  /* 0x0000001900197211 */ /* 0x040fe200078e10ff */
[----:B------:R-:W-:Y:S01]  /*0640*/  IMAD R21, R0, 0x4, R21 ;  /* 0x0000000400157824 */ /* 0x000fe200078e0215 */
[----:B------:R-:W-:-:S13]  /*0650*/  ISETP.NE.AND P0, PT, R20, RZ, PT ;  /* 0x000000ff1400720c */ /* 0x000fda0003f05270 */
[----:B------:R-:W-:Y:S05]  /*0660*/  @P0 BRA `(.L_x_51) ;  /* 0xfffffffc00400947 */ /* 0x000fea000383ffff */
.L_x_42:
[----:B------:R-:W-:Y:S05]  /*0670*/  BSYNC.RECONVERGENT B0 ;  /* 0x0000000000007941 */ /* 0x000fea0003800200 */
.L_x_41:
[----:B------:R-:W-:-:S13]  /*0680*/  ISETP.NE.AND P0, PT, R19, RZ, PT ;  /* 0x000000ff1300720c */ /* 0x000fda0003f05270 */
[----:B------:R-:W-:Y:S05]  /*0690*/  @!P0 BRA `(.L_x_40) ;  /* 0x0000000000588947 */ /* 0x000fea0003800000 */
[----:B------:R-:W0:Y:S01]  /*06a0*/  LDC.64 R2, c[0x0][0x380] ;  /* 0x0000e000ff027b82 */ /* 0x000e220000000a00 */
[----:B------:R-:W-:Y:S02]  /*06b0*/  IMAD.MOV R19, RZ, RZ, -R19 ;  /* 0x000000ffff137224 */ /* 0x000fe400078e0a13 */
[----:B0-----:R-:W-:-:S03]  /*06c0*/  IMAD.WIDE.U32 R2, R13, 0x10, R2 ;  /* 0x000000100d027825 */ /* 0x001fc600078e0002 */
[----:B------:R-:W-:-:S04]  /*06d0*/  IADD3 R6, P0, PT, R2, 0xc, RZ ;  /* 0x0000000c02067810 */ /* 0x000fc80007f1e0ff */
[----:B------:R-:W-:-:S09]  /*06e0*/  IADD3.X R5, PT, PT, RZ, R3, RZ, P0, !PT ;  /* 0x00000003ff057210 */ /* 0x000fd200007fe4ff */
.L_x_54:
[----:B------:R-:W-:-:S05]  /*06f0*/  IMAD.MOV.U32 R4, RZ, RZ, R6 ;  /* 0x000000ffff047224 */ /* 0x000fca00078e0006 */
[----:B------:R-:W2:Y:S01]  /*0700*/  LDG.E.U8 R2, desc[UR6][R4.64] ;  /* 0x0000000604027981 */ /* 0x000ea2000c1e1100 */
[----:B------:R-:W-:Y:S01]  /*0710*/  VIADD R19, R19, 0x1 ;  /* 0x0000000113137836 */ /* 0x000fe20000000000 */
[----:B------:R-:W-:Y:S04]  /*0720*/  BSSY.RECONVERGENT B0, `(.L_x_52) ;  /* 0x000000a000007945 */ /* 0x000fe80003800200 */
[----:B------:R-:W-:Y:S02]  /*0730*/  ISETP.NE.AND P1, PT, R19, RZ, PT ;  /* 0x000000ff1300720c */ /* 0x000fe40003f25270 */
[----:B--2---:R-:W-:Y:S01]  /*0740*/  ISETP.NE.AND P0, PT, R2, 0x1, PT ;  /* 0x000000010200780c */ /* 0x004fe20003f05270 */
[----:B------:R-:W-:-:S03]  /*0750*/  IMAD.WIDE.U32 R2, R0, 0x10, R4 ;  /* 0x0000001000027825 */ /* 0x000fc600078e0004 */
[----:B------:R-:W-:-:S09]  /*0760*/  MOV R6, R2 ;  /* 0x0000000200067202 */ /* 0x000fd20000000f00 */
[----:B------:R-:W-:Y:S05]  /*0770*/  @P0 BRA `(.L_x_53) ;  /* 0x0000000000100947 */ /* 0x000fea0003800000 */
[----:B------:R-:W2:Y:S02]  /*0780*/  LDG.E R5, desc[UR6][R4.64+-0x8] ;  /* 0xfffff80604057981 */ /* 0x000ea4000c1e1900 */
[----:B--2---:R-:W-:-:S13]  /*0790*/  FSETP.GEU.AND P0, PT, R5, R18, PT ;  /* 0x000000120500720b */ /* 0x004fda0003f0e000 */
[----:B------:R-:W-:Y:S02]  /*07a0*/  @!P0 IMAD.MOV.U32 R18, RZ, RZ, R5 ;  /* 0x000000ffff128224 */ /* 0x000fe400078e0005 */
[----:B------:R-:W-:-:S07]  /*07b0*/  @!P0 IMAD.MOV.U32 R16, RZ, RZ, R13 ;  /* 0x000000ffff108224 */ /* 0x000fce00078e000d */
.L_x_53:
[----:B------:R-:W-:Y:S05]  /*07c0*/  BSYNC.RECONVERGENT B0 ;  /* 0x0000000000007941 */ /* 0x000fea0003800200 */
.L_x_52:
[----:B------:R-:W-:Y:S01]  /*07d0*/  MOV R5, R3 ;  /* 0x0000000300057202 */ /* 0x000fe20000000f00 */
[----:B------:R-:W-:Y:S01]  /*07e0*/  IMAD.IADD R13, R0, 0x1, R13 ;  /* 0x00000001000d7824 */ /* 0x000fe200078e020d */
[----:B------:R-:W-:Y:S06]  /*07f0*/  @P1 BRA `(.L_x_54) ;  /* 0xfffffffc00bc1947 */ /* 0x000fec000383ffff */
.L_x_40:
[----:B------:R-:W-:Y:S05]  /*0800*/  BSYNC.RECONVERGENT B1 ;  /* 0x0000000000017941 */ /* 0x000fea0003800200 */
.L_x_39:
[----:B------:R-:W0:Y:S01]  /*0810*/  S2UR UR5, SR_CgaCtaId ;  /* 0x00000000000579c3 */ /* 0x000e220000008800 */
[----:B------:R-:W-:Y:S01]  /*0820*/  UMOV UR4, 0x400 ;  /* 0x0000040000047882 */ /* 0x000fe20000000000 */
[----:B------:R-:W-:Y:S01]  /*0830*/  ISETP.GE.U32.AND P0, PT, R12, 0x2, PT ;  /* 0x000000020c00780c */ /* 0x000fe20003f06070 */
[----:B0-----:R-:W-:-:S06]  /*0840*/  ULEA UR4, UR5, UR4, 0x18 ;  /* 0x0000000405047291 */ /* 0x001fcc000f8ec0ff */
[----:B------:R-:W-:-:S05]  /*0850*/  LEA R3, R17, UR4, 0x2 ;  /* 0x0000000411037c11 */ /* 0x000fca000f8e10ff */
[----:B------:R-:W-:Y:S01]  /*0860*/  IMAD R5, R14, 0x4, R3 ;  /* 0x000000040e057824 */ /* 0x000fe200078e0203 */
[----:B------:R0:W-:Y:S04]  /*0870*/  STS [R3], R16 ;  /* 0x0000001003007388 */ /* 0x0001e80000000800 */
[----:B------:R0:W-:Y:S01]  /*0880*/  STS [R5], R18 ;  /* 0x0000001205007388 */ /* 0x0001e20000000800 */
[----:B------:R-:W-:Y:S06]  /*0890*/  BAR.SYNC.DEFER_BLOCKING 0x0 ;  /* 0x0000000000007b1d */ /* 0x000fec0000010000 */
[----:B------:R-:W-:Y:S05]  /*08a0*/  @!P0 BRA `(.L_x_55) ;  /* 0x00000000006c8947 */ /* 0x000fea0003800000 */
.L_x_60:
[----:B------:R-:W-:Y:S01]  /*08b0*/  MOV R4, R12 ;  /* 0x0000000c00047202 */ /* 0x000fe20000000f00 */
[----:B------:R-:W-:Y:S01]  /*08c0*/  BSSY.RECONVERGENT B0, `(.L_x_56) ;  /* 0x0000015000007945 */ /* 0x000fe20003800200 */
[----:B------:R-:W-:-:S04]  /*08d0*/  SHF.R.U32.HI R12, RZ, 0x1, R12 ;  /* 0x00000001ff0c7819 */ /* 0x000fc8000001160c */
[----:B------:R-:W-:-:S13]  /*08e0*/  ISETP.GE.U32.AND P0, PT, R17, R12, PT ;  /* 0x0000000c1100720c */ /* 0x000fda0003f06070 */
[----:B-1----:R-:W-:Y:S05]  /*08f0*/  @P0 BRA `(.L_x_57) ;  /* 0x0000000000440947 */ /* 0x002fea0003800000 */
[----:B------:R-:W-:-:S04]  /*0900*/  IMAD R7, R12, 0x4, R3 ;  /* 0x000000040c077824 */ /* 0x000fc800078e0203 */
[----:B------:R-:W-:Y:S01]  /*0910*/  IMAD R0, R14, 0x4, R7 ;  /* 0x000000040e007824 */ /* 0x000fe200078e0207 */
[----:B------:R-:W1:Y:S02]  /*0920*/  LDS R6, [R7] ;  /* 0x0000000007067984 */ /* 0x000e640000000800 */
[----:B-1----:R-:W-:-:S13]  /*0930*/  ISETP.NE.AND P0, PT, R6, -0x1, PT ;  /* 0xffffffff0600780c */ /* 0x002fda0003f05270 */
[----:B------:R-:W-:Y:S05]  /*0940*/  @!P0 BRA `(.L_x_57) ;  /* 0x0000000000308947 */ /* 0x000fea0003800000 */
[----:B------:R-:W-:Y:S01]  /*0950*/  LDS R0, [R0] ;  /* 0x0000000000007984 */ /* 0x000fe20000000800 */
[----:B------:R-:W-:Y:S03]  /*0960*/  BSSY.RELIABLE B1, `(.L_x_58) ;  /* 0x0000008000017945 */ /* 0x000fe60003800100 */
[----:B------:R-:W1:Y:S02]  /*0970*/  LDS R2, [R5] ;  /* 0x0000000005027984 */ /* 0x000e640000000800 */
[----:B-1----:R-:W-:-:S13]  /*0980*/  FSETP.GEU.AND P0, PT, R0, R2, PT ;  /* 0x000000020000720b */ /* 0x002fda0003f0e000 */
[----:B------:R-:W-:Y:S05]  /*0990*/  @!P0 BRA `(.L_x_59) ;  /* 0x0000000000108947 */ /* 0x000fea0003800000 */
[----:B------:R-:W1:Y:S02]  /*09a0*/  LDS R2, [R3] ;  /* 0x0000000003027984 */ /* 0x000e640000000800 */
[----:B-1----:R-:W-:-:S13]  /*09b0*/  ISETP.NE.AND P0, PT, R2, -0x1, PT ;  /* 0xffffffff0200780c */ /* 0x002fda0003f05270 */
[----:B------:R-:W-:Y:S05]  /*09c0*/  @P0 BREAK.RELIABLE B1 ;  /* 0x0000000000010942 */ /* 0x000fea0003800100 */
[----:B------:R-:W-:Y:S05]  /*09d0*/  @P0 BRA `(.L_x_57) ;  /* 0x00000000000c0947 */ /* 0x000fea0003800000 */
.L_x_59:
[----:B------:R-:W-:Y:S05]  /*09e0*/  BSYNC.RELIABLE B1 ;  /* 0x0000000000017941 */ /* 0x000fea0003800100 */
.L_x_58:
[----:B------:R1:W-:Y:S04]  /*09f0*/  STS [R3], R6 ;  /* 0x0000000603007388 */ /* 0x0003e80000000800 */
[----:B------:R1:W-:Y:S02]  /*0a00*/  STS [R5], R0 ;  /* 0x0000000005007388 */ /* 0x0003e40000000800 */
.L_x_57:
[----:B------:R-:W-:Y:S05]  /*0a10*/  BSYNC.RECONVERGENT B0 ;  /* 0x0000000000007941 */ /* 0x000fea0003800200 */
.L_x_56:
[----:B------:R-:W-:Y:S05]  /*0a20*/  WARPSYNC.ALL ;  /* 0x0000000000007948 */ /* 0x000fea0003800000 */
[----:B------:R-:W-:Y:S01]  /*0a30*/  BAR.SYNC.DEFER_BLOCKING 0x0 ;  /* 0x0000000000007b1d */ /* 0x000fe20000010000 */
[----:B------:R-:W-:-:S13]  /*0a40*/  ISETP.GT.U32.AND P0, PT, R4, 0x3, PT ;  /* 0x000000030400780c */ /* 0x000fda0003f04070 */
[----:B------:R-:W-:Y:S05]  /*0a50*/  @P0 BRA `(.L_x_60) ;  /* 0xfffffffc00940947 */ /* 0x000fea000383ffff */
.L_x_55:
[----:B------:R-:W-:-:S13]  /*0a60*/  ISETP.NE.AND P0, PT, R17, RZ, PT ;  /* 0x000000ff1100720c */ /* 0x000fda0003f05270 */
[----:B------:R-:W-:Y:S05]  /*0a70*/  @P0 EXIT ;  /* 0x000000000000094d */ /* 0x000fea0003800000 */
[----:B01----:R-:W0:Y:S01]  /*0a80*/  S2R R3, SR_CgaCtaId ;  /* 0x0000000000037919 */ /* 0x003e220000008800 */
[----:B------:R-:W-:Y:S01]  /*0a90*/  MOV R0, 0x400 ;  /* 0x0000040000007802 */ /* 0x000fe20000000f00 */
[----:B------:R-:W1:Y:S02]  /*0aa0*/  LDC.64 R4, c[0x0][0x398] ;  /* 0x0000e600ff047b82 */ /* 0x000e640000000a00 */
[----:B-1----:R-:W-:Y:S01]  /*0ab0*/  IMAD.WIDE.U32 R4, R15, 0x4, R4 ;  /* 0x000000040f047825 */ /* 0x002fe200078e0004 */
[----:B0-----:R-:W-:-:S05]  /*0ac0*/  LEA R11, R3, R0, 0x18 ;  /* 0x00000000030b7211 */ /* 0x001fca00078ec0ff */
[----:B------:R-:W0:Y:S01]  /*0ad0*/  LDC.64 R2, c[0x0][0x390] ;  /* 0x0000e400ff027b82 */ /* 0x000e220000000a00 */
[----:B------:R-:W-:Y:S01]  /*0ae0*/  LEA R14, R14, R11, 0x2 ;  /* 0x0000000b0e0e7211 */ /* 0x000fe200078e10ff */
[----:B------:R-:W1:Y:S04]  /*0af0*/  LDS R7, [R11] ;  /* 0x000000000b077984 */ /* 0x000e680000000800 */
[----:B------:R-:W2:Y:S01]  /*0b00*/  LDS R9, [R14] ;  /* 0x000000000e097984 */ /* 0x000ea20000000800 */
[----:B0-----:R-:W-:Y:S01]  /*0b10*/  IMAD.WIDE.U32 R2, R15, 0x4, R2 ;  /* 0x000000040f027825 */ /* 0x001fe200078e0002 */
[----:B-1----:R-:W-:-:S04]  /*0b20*/  ISETP.NE.AND P0, PT, R7, -0x1, PT ;  /* 0xffffffff0700780c */ /* 0x002fc80003f05270 */
[----:B------:R0:W-:Y:S04]  /*0b30*/  STG.E desc[UR6][R2.64], R7 ;  /* 0x0000000702007986 */ /* 0x0001e8000c101906 */
[----:B--2---:R0:W-:Y:S05]  /*0b40*/  STG.E desc[UR6][R4.64], R9 ;  /* 0x0000000904007986 */ /* 0x0041ea000c101906 */
[----:B------:R-:W-:Y:S05]  /*0b50*/  @!P0 EXIT ;  /* 0x000000000000894d */ /* 0x000fea0003800000 */
[----:B0-----:R-:W0:Y:S01]  /*0b60*/  LDC.64 R2, c[0x0][0x3a0] ;  /* 0x0000e800ff027b82 */ /* 0x001e220000000a00 */
[----:B------:R-:W-:-:S05]  /*0b70*/  IMAD.MOV.U32 R5, RZ, RZ, 0x1 ;  /* 0x00000001ff057424 */ /* 0x000fca00078e00ff */
[----:B0-----:R-:W-:Y:S01]  /*0b80*/  ATOMG.E.EXCH.STRONG.GPU PT, RZ, desc[UR6][R2.64], R5 ;  /* 0x8000000502ff79a8 */ /* 0x001fe2000c1ef106 */
[----:B------:R-:W-:Y:S05]  /*0b90*/  EXIT ;  /* 0x000000000000794d */ /* 0x000fea0003800000 */
.L_x_61:
        /* <DEDUP_REMOVED lines=14> */
.L_x_80:


//--------------------- .text._Z20initAStarNodesKernelP11PathNodeGPUiiiiif --------------------------
	.section	.text._Z20initAStarNodesKernelP11PathNodeGPUiiiiif,"ax",@progbits
	.align	128
        .global         _Z20initAStarNodesKernelP11PathNodeGPUiiiiif
        .type           _Z20initAStarNodesKernelP11PathNodeGPUiiiiif,@function
        .size           _Z20initAStarNodesKernelP11PathNodeGPUiiiiif,(.L_x_78 - _Z20initAStarNodesKernelP11PathNodeGPUiiiiif)
        .other          _Z20initAStarNodesKernelP11PathNodeGPUiiiiif,@"STO_CUDA_ENTRY STV_DEFAULT"
_Z20initAStarNodesKernelP11PathNodeGPUiiiiif:
.text._Z20initAStarNodesKernelP11PathNodeGPUiiiiif:
[----:B------:R-:W-:Y:S01]  /*0000*/  LDC R1, c[0x0][0x37c] ;  /* 0x0000df00ff017b82 */ /* 0x000fe20000000800 */
[----:B------:R-:W0:Y:S07]  /*0010*/  S2R R5, SR_TID.X ;  /* 0x0000000000057919 */ /* 0x000e2e0000002100 */
[----:B------:R-:W0:Y:S01]  /*0020*/  S2UR UR5, SR_CTAID.X ;  /* 0x00000000000579c3 */ /* 0x000e220000002500 */
[----:B------:R-:W1:Y:S07]  /*0030*/  LDCU.64 UR10, c[0x0][0x388] ;  /* 0x00007100ff0a77ac */ /* 0x000e6e0008000a00 */
[----:B------:R-:W0:Y:S01]  /*0040*/  LDC R4, c[0x0][0x360] ;  /* 0x0000d800ff047b82 */ /* 0x000e220000000800 */
[----:B------:R-:W2:Y:S01]  /*0050*/  LDCU UR6, c[0x0][0x370] ;  /* 0x00006e00ff0677ac */ /* 0x000ea20008000800 */
[----:B-1----:R-:W-:Y:S01]  /*0060*/  UIMAD UR4, UR11, UR10, URZ ;  /* 0x0000000a0b0472a4 */ /* 0x002fe2000f8e02ff */
[----:B0-----:R-:W-:-:S02]  /*0070*/  IMAD R5, R4, UR5, R5 ;  /* 0x0000000504057c24 */ /* 0x001fc4000f8e0205 */
[----:B--2---:R-:W-:-:S03]  /*0080*/  IMAD R4, R4, UR6, RZ ;  /* 0x0000000604047c24 */ /* 0x004fc6000f8e02ff */
[----:B------:R-:W-:-:S13]  /*0090*/  ISETP.GE.AND P0, PT, R5, UR4, PT ;  /* 0x0000000405007c0c */ /* 0x000fda000bf06270 */
[----:B------:R-:W-:Y:S05]  /*00a0*/  @P0 EXIT ;  /* 0x000000000000094d */ /* 0x000fea0003800000 */
[----:B------:R-:W0:Y:S01]  /*00b0*/  LDC R11, c[0x0][0x390] ;  /* 0x0000e400ff0b7b82 */ /* 0x000e220000000800 */
[----:B------:R-:W-:Y:S01]  /*00c0*/  UISETP.GE.AND UP0, UPT, UR10, 0x1, UPT ;  /* 0x000000010a00788c */ /* 0x000fe2000bf06270 */
[----:B------:R-:W1:Y:S01]  /*00d0*/  LDCU.64 UR8, c[0x0][0x358] ;  /* 0x00006b00ff0877ac */ /* 0x000e620008000a00 */
[----:B------:R-:W2:Y:S05]  /*00e0*/  LDCU UR5, c[0x0][0x394] ;  /* 0x00007280ff0577ac */ /* 0x000eaa0008000800 */
[----:B------:R-:W0:Y:S01]  /*00f0*/  LDC.64 R2, c[0x0][0x380] ;  /* 0x0000e000ff027b82 */ /* 0x000e220000000a00 */
[----:B------:R-:W3:Y:S01]  /*0100*/  LDCU UR6, c[0x0][0x398] ;  /* 0x00007300ff0677ac */ /* 0x000ee20008000800 */
[----:B------:R-:W4:Y:S06]  /*0110*/  LDCU UR7, c[0x0][0x39c] ;  /* 0x00007380ff0777ac */ /* 0x000f2c0008000800 */
[----:B------:R-:W5:Y:S08]  /*0120*/  LDC R8, c[0x0][0x390] ;  /* 0x0000e400ff087b82 */ /* 0x000f700000000800 */
[----:B------:R-:W1:Y:S08]  /*0130*/  LDC R9, c[0x0][0x388] ;  /* 0x0000e200ff097b82 */ /* 0x000e700000000800 */
[----:B------:R-:W1:Y:S01]  /*0140*/  LDC.64 R6, c[0x0][0x380] ;  /* 0x0000e000ff067b82 */ /* 0x000e620000000a00 */
[----:B0-----:R-:W-:Y:S01]  /*0150*/  IMAD.WIDE R2, R11, 0x10, R2 ;  /* 0x000000100b027825 */ /* 0x001fe200078e0202 */
[----:B--234-:R-:W-:Y:S06]  /*0160*/  BRA.U !UP0, `(.L_x_62) ;  /* 0x0000000508087547 */ /* 0x01cfec000b800000 */
.L_x_68:
[----:B0-----:R-:W-:Y:S01]  /*0170*/  MOV R13, 0x7f7fffff ;  /* 0x7f7fffff000d7802 */ /* 0x001fe20000000f00 */
[C---:B-1----:R-:W-:Y:S01]  /*0180*/  IMAD.WIDE R10, R5.reuse, 0x10, R6 ;  /* 0x00000010050a7825 */ /* 0x042fe200078e0206 */
[----:B------:R-:W-:Y:S01]  /*0190*/  MOV R15, 0xffffffff ;  /* 0xffffffff000f7802 */ /* 0x000fe20000000f00 */
[----:B------:R-:W-:Y:S01]  /*01a0*/  BSSY.RECONVERGENT B0, `(.L_x_63) ;  /* 0x000003c000007945 */ /* 0x000fe20003800200 */
[----:B-----5:R-:W-:Y:S01]  /*01b0*/  ISETP.NE.AND P1, PT, R5, R8, PT ;  /* 0x000000080500720c */ /* 0x020fe20003f25270 */
[----:B------:R-:W-:Y:S01]  /*01c0*/  IMAD.IADD R5, R4, 0x1, R5 ;  /* 0x0000000104057824 */ /* 0x000fe200078e0205 */
[----:B------:R0:W-:Y:S04]  /*01d0*/  STG.E desc[UR8][R10.64], R13 ;  /* 0x0000000d0a007986 */ /* 0x0001e8000c101908 */
[----:B------:R0:W-:Y:S01]  /*01e0*/  STG.E desc[UR8][R10.64+0x4], R13 ;  /* 0x0000040d0a007986 */ /* 0x0001e2000c101908 */
[----:B------:R-:W-:-:S03]  /*01f0*/  ISETP.GE.AND P0, PT, R5, UR4, PT ;  /* 0x0000000405007c0c */ /* 0x000fc6000bf06270 */
[----:B------:R0:W-:Y:S04]  /*0200*/  STG.E desc[UR8][R10.64+0x8], R15 ;  /* 0x0000080f0a007986 */ /* 0x0001e8000c101908 */
[----:B------:R0:W-:Y:S01]  /*0210*/  STG.E.U8 desc[UR8][R10.64+0xc], RZ ;  /* 0x00000cff0a007986 */ /* 0x0001e2000c101108 */
[----:B------:R-:W-:Y:S05]  /*0220*/  @P1 BRA `(.L_x_64) ;  /* 0x0000000000cc1947 */ /* 0x000fea0003800000 */
[----:B0-----:R-:W-:-:S04]  /*0230*/  IABS R13, R9 ;  /* 0x00000009000d7213 */ /* 0x001fc80000000000 */
[----:B------:R-:W0:Y:S08]  /*0240*/  I2F.RP R0, R13 ;  /* 0x0000000d00007306 */ /* 0x000e300000209400 */
[----:B0-----:R-:W0:Y:S02]  /*0250*/  MUFU.RCP R0, R0 ;  /* 0x0000000000007308 */ /* 0x001e240000001000 */
[----:B0-----:R-:W-:-:S06]  /*0260*/  IADD3 R10, PT, PT, R0, 0xffffffe, RZ ;  /* 0x0ffffffe000a7810 */ /* 0x001fcc0007ffe0ff */
[----:B------:R0:W1:Y:S02]  /*0270*/  F2I.FTZ.U32.TRUNC.NTZ R11, R10 ;  /* 0x0000000a000b7305 */ /* 0x000064000021f000 */
[----:B0-----:R-:W-:Y:S02]  /*0280*/  HFMA2 R10, -RZ, RZ, 0, 0 ;  /* 0x00000000ff0a7431 */ /* 0x001fe400000001ff */
[----:B-1----:R-:W-:-:S04]  /*0290*/  IMAD.MOV R12, RZ, RZ, -R11 ;  /* 0x000000ffff0c7224 */ /* 0x002fc800078e0a0b */
[----:B------:R-:W-:Y:S01]  /*02a0*/  IMAD R15, R12, R13, RZ ;  /* 0x0000000d0c0f7224 */ /* 0x000fe200078e02ff */
[----:B------:R-:W-:-:S03]  /*02b0*/  IABS R12, R8 ;  /* 0x00000008000c7213 */ /* 0x000fc60000000000 */
[----:B------:R-:W-:-:S06]  /*02c0*/  IMAD.HI.U32 R11, R11, R15, R10 ;  /* 0x0000000f0b0b7227 */ /* 0x000fcc00078e000a */
[----:B------:R-:W-:-:S04]  /*02d0*/  IMAD.HI.U32 R11, R11, R12, RZ ;  /* 0x0000000c0b0b7227 */ /* 0x000fc800078e00ff */
[----:B------:R-:W-:-:S04]  /*02e0*/  IMAD.MOV R0, RZ, RZ, -R11 ;  /* 0x000000ffff007224 */ /* 0x000fc800078e0a0b */
[----:B------:R-:W-:-:S05]  /*02f0*/  IMAD R0, R13, R0, R12 ;  /* 0x000000000d007224 */ /* 0x000fca00078e020c */
[----:B------:R-:W-:-:S13]  /*0300*/  ISETP.GT.U32.AND P3, PT, R13, R0, PT ;  /* 0x000000000d00720c */ /* 0x000fda0003f64070 */
[-C--:B------:R-:W-:Y:S02]  /*0310*/  @!P3 IADD3 R0, PT, PT, R0, -R13.reuse, RZ ;  /* 0x8000000d0000b210 */ /* 0x080fe40007ffe0ff */
[----:B------:R-:W-:Y:S02]  /*0320*/  @!P3 IADD3 R11, PT, PT, R11, 0x1, RZ ;  /* 0x000000010b0bb810 */ /* 0x000fe40007ffe0ff */
[----:B------:R-:W-:Y:S02]  /*0330*/  ISETP.GE.U32.AND P1, PT, R0, R13, PT ;  /* 0x0000000d0000720c */ /* 0x000fe40003f26070 */
[----:B------:R-:W-:Y:S02]  /*0340*/  LOP3.LUT R0, R8, R9, RZ, 0x3c, !PT ;  /* 0x0000000908007212 */ /* 0x000fe400078e3cff */
[----:B------:R-:W-:Y:S02]  /*0350*/  ISETP.NE.AND P3, PT, R9, RZ, PT ;  /* 0x000000ff0900720c */ /* 0x000fe40003f65270 */
[----:B------:R-:W-:-:S07]  /*0360*/  ISETP.GE.AND P2, PT, R0, RZ, PT ;  /* 0x000000ff0000720c */ /* 0x000fce0003f46270 */
[----:B------:R-:W-:-:S06]  /*0370*/  @P1 VIADD R11, R11, 0x1 ;  /* 0x000000010b0b1836 */ /* 0x000fcc0000000000 */
[----:B------:R-:W-:Y:S02]  /*0380*/  @!P2 IADD3 R11, PT, PT, -R11, RZ, RZ ;  /* 0x000000ff0b0ba210 */ /* 0x000fe40007ffe1ff */
[----:B------:R-:W-:-:S05]  /*0390*/  @!P3 LOP3.LUT R11, RZ, R9, RZ, 0x33, !PT ;  /* 0x00000009ff0bb212 */ /* 0x000fca00078e33ff */
[C---:B------:R-:W-:Y:S01]  /*03a0*/  IMAD R13, R11.reuse, R9, UR5 ;  /* 0x000000050b0d7e24 */ /* 0x040fe2000f8e0209 */
[----:B------:R-:W-:-:S03]  /*03b0*/  IADD3 R11, PT, PT, R11, -UR6, RZ ;  /* 0x800000060b0b7c10 */ /* 0x000fc6000fffe0ff */
[----:B------:R-:W-:Y:S01]  /*03c0*/  IMAD.IADD R13, R8, 0x1, -R13 ;  /* 0x00000001080d7824 */ /* 0x000fe200078e0a0d */
[----:B------:R-:W-:-:S04]  /*03d0*/  I2FP.F32.S32 R11, R11 ;  /* 0x0000000b000b7245 */ /* 0x000fc80000201400 */
[----:B------:R-:W-:Y:S01]  /*03e0*/  I2FP.F32.S32 R13, R13 ;  /* 0x0000000d000d7245 */ /* 0x000fe20000201400 */
[----:B------:R-:W-:-:S04]  /*03f0*/  FMUL R0, R11, R11 ;  /* 0x0000000b0b007220 */ /* 0x000fc80000400000 */
[----:B------:R-:W-:-:S04]  /*0400*/  FFMA R0, R13, R13, R0 ;  /* 0x0000000d0d007223 */ /* 0x000fc80000000000 */
[----:B------:R-:W-:-:S04]  /*0410*/  FADD R11, R0, 9.9999997171806853657e-10 ;  /* 0x3089705f000b7421 */ /* 0x000fc80000000000 */
[----:B------:R0:W1:Y:S01]  /*0420*/  MUFU.RSQ R10, R11 ;  /* 0x0000000b000a7308 */ /* 0x0000620000001400 */
[----:B------:R-:W-:-:S04]  /*0430*/  IADD3 R0, PT, PT, R11, -0xd000000, RZ ;  /* 0xf30000000b007810 */ /* 0x000fc80007ffe0ff */
[----:B------:R-:W-:-:S13]  /*0440*/  ISETP.GT.U32.AND P1, PT, R0, 0x727fffff, PT ;  /* 0x727fffff0000780c */ /* 0x000fda0003f24070 */
[----:B01----:R-:W-:Y:S05]  /*0450*/  @!P1 BRA `(.L_x_65) ;  /* 0x0000000000189947 */ /* 0x003fea0003800000 */
[----:B------:R-:W-:Y:S01]  /*0460*/  BSSY.RECONVERGENT B1, `(.L_x_66) ;  /* 0x0000004000017945 */ /* 0x000fe20003800200 */
[----:B------:R-:W-:Y:S02]  /*0470*/  MOV R0, R11 ;  /* 0x0000000b00007202 */ /* 0x000fe40000000f00 */
[----:B------:R-:W-:-:S07]  /*0480*/  MOV R15, 0x4a0 ;  /* 0x000004a0000f7802 */ /* 0x000fce0000000f00 */
[----:B------:R-:W-:Y:S05]  /*0490*/  CALL.REL.NOINC `($__internal_3_$__cuda_sm20_sqrt_rn_f32_slowpath) ;  /* 0x0000000000e47944 */ /* 0x000fea0003c00000 */
[----:B------:R-:W-:Y:S05]  /*04a0*/  BSYNC.RECONVERGENT B1 ;  /* 0x0000000000017941 */ /* 0x000fea0003800200 */
.L_x_66:
[----:B------:R-:W-:Y:S05]  /*04b0*/  BRA `(.L_x_67) ;  /* 0x0000000000107947 */ /* 0x000fea0003800000 */
.L_x_65:
[----:B------:R-:W-:Y:S01]  /*04c0*/  FMUL.FTZ R0, R11, R10 ;  /* 0x0000000a0b007220 */ /* 0x000fe20000410000 */
[----:B------:R-:W-:-:S03]  /*04d0*/  FMUL.FTZ R10, R10, 0.5 ;  /* 0x3f0000000a0a7820 */ /* 0x000fc60000410000 */
[----:B------:R-:W-:-:S04]  /*04e0*/  FFMA R11, -R0, R0, R11 ;  /* 0x00000000000b7223 */ /* 0x000fc8000000010b */
[----:B------:R-:W-:-:S07]  /*04f0*/  FFMA R0, R11, R10, R0 ;  /* 0x0000000a0b007223 */ /* 0x000fce0000000000 */
.L_x_67:
[----:B------:R-:W-:Y:S02]  /*0500*/  IMAD.MOV.U32 R10, RZ, RZ, 0x1 ;  /* 0x00000001ff0a7424 */ /* 0x000fe400078e00ff */
[----:B------:R-:W-:Y:S01]  /*0510*/  FMUL R11, R0, UR7 ;  /* 0x00000007000b7c20 */ /* 0x000fe20008400000 */
[----:B------:R1:W-:Y:S02]  /*0520*/  STG.E desc[UR8][R2.64], RZ ;  /* 0x000000ff02007986 */ /* 0x0003e4000c101908 */
[----:B------:R-:W-:Y:S02]  /*0530*/  PRMT R0, R10, 0x7610, R0 ;  /* 0x000076100a007816 */ /* 0x000fe40000000000 */
[----:B------:R1:W-:Y:S04]  /*0540*/  STG.E desc[UR8][R2.64+0x4], R11 ;  /* 0x0000040b02007986 */ /* 0x0003e8000c101908 */
[----:B------:R1:W-:Y:S02]  /*0550*/  STG.E.U8 desc[UR8][R2.64+0xc], R0 ;  /* 0x00000c0002007986 */ /* 0x0003e4000c101108 */
.L_x_64:
[----:B------:R-:W-:Y:S05]  /*0560*/  BSYNC.RECONVERGENT B0 ;  /* 0x0000000000007941 */ /* 0x000fea0003800200 */
.L_x_63:
[----:B------:R-:W-:Y:S05]  /*0570*/  @!P0 BRA `(.L_x_68) ;  /* 0xfffffff800fc8947 */ /* 0x000fea000383ffff */
[----:B------:R-:W-:Y:S05]  /*0580*/  EXIT ;  /* 0x000000000000794d */ /* 0x000fea0003800000 */
.L_x_62:
[----:B------:R-:W0:Y:S01]  /*0590*/  LDCU UR6, c[0x0][0x398] ;  /* 0x00007300ff0677ac */ /* 0x000e220008000800 */
[----:B------:R-:W2:Y:S01]  /*05a0*/  LDCU UR5, c[0x0][0x394] ;  /* 0x00007280ff0577ac */ /* 0x000ea20008000800 */
[----:B0-----:R-:W-:Y:S02]  /*05b0*/  ULOP3.LUT UR6, URZ, UR6, URZ, 0x33, !UPT ;  /* 0x00000006ff067292 */ /* 0x001fe4000f8e33ff */
[----:B--2---:R-:W-:-:S04]  /*05c0*/  ULOP3.LUT UR5, URZ, UR5, URZ, 0x33, !UPT ;  /* 0x00000005ff057292 */ /* 0x004fc8000f8e33ff */
[----:B-1----:R-:W-:Y:S02]  /*05d0*/  I2FP.F32.S32 R6, UR6 ;  /* 0x0000000600067c45 */ /* 0x002fe40008201400 */
[----:B------:R-:W-:-:S03]  /*05e0*/  I2FP.F32.S32 R0, UR5 ;  /* 0x0000000500007c45 */ /* 0x000fc60008201400 */
        /* <DEDUP_REMOVED lines=8> */
[----:B------:R-:W-:-:S07]  /*0670*/  MOV R15, 0x690 ;  /* 0x00000690000f7802 */ /* 0x000fce0000000f00 */
[----:B-----5:R-:W-:Y:S05]  /*0680*/  CALL.REL.NOINC `($__internal_3_$__cuda_sm20_sqrt_rn_f32_slowpath) ;  /* 0x0000000000687944 */ /* 0x020fea0003c00000 */
[----:B------:R-:W-:Y:S05]  /*0690*/  BSYNC.RECONVERGENT B0 ;  /* 0x0000000000007941 */ /* 0x000fea0003800200 */
.L_x_70:
[----:B------:R-:W-:Y:S05]  /*06a0*/  BRA `(.L_x_71) ;  /* 0x0000000000107947 */ /* 0x000fea0003800000 */
.L_x_69:
[----:B------:R-:W-:Y:S01]  /*06b0*/  FMUL.FTZ R9, R0, R7 ;  /* 0x0000000700097220 */ /* 0x000fe20000410000 */
[----:B------:R-:W-:-:S03]  /*06c0*/  FMUL.FTZ R7, R7, 0.5 ;  /* 0x3f00000007077820 */ /* 0x000fc60000410000 */
[----:B------:R-:W-:-:S04]  /*06d0*/  FFMA R0, -R9, R9, R0 ;  /* 0x0000000909007223 */ /* 0x000fc80000000100 */
[----:B------:R-:W-:-:S07]  /*06e0*/  FFMA R0, R0, R7, R9 ;  /* 0x0000000700007223 */ /* 0x000fce0000000009 */
.L_x_71:
[----:B------:R-:W0:Y:S01]  /*06f0*/  LDC.64 R6, c[0x0][0x380] ;  /* 0x0000e000ff067b82 */ /* 0x000e220000000a00 */
[----:B------:R-:W1:Y:S01]  /*0700*/  LDCU UR5, c[0x0][0x39c] ;  /* 0x00007380ff0577ac */ /* 0x000e620008000800 */
[----:B------:R-:W-:Y:S01]  /*0710*/  MOV R13, 0x7f7fffff ;  /* 0x7f7fffff000d7802 */ /* 0x000fe20000000f00 */
[----:B------:R-:W-:Y:S01]  /*0720*/  IMAD.MOV.U32 R15, RZ, RZ, -0x1 ;  /* 0xffffffffff0f7424 */ /* 0x000fe200078e00ff */
[----:B------:R-:W2:Y:S01]  /*0730*/  LDCU UR6, c[0x0][0x390] ;  /* 0x00007200ff0677ac */ /* 0x000ea20008000800 */
[----:B-1----:R-:W-:-:S07]  /*0740*/  FMUL R11, R0, UR5 ;  /* 0x00000005000b7c20 */ /* 0x002fce0008400000 */
.L_x_72:
[C---:B--2---:R-:W-:Y:S01]  /*0750*/  ISETP.NE.AND P0, PT, R5.reuse, UR6, PT ;  /* 0x0000000605007c0c */ /* 0x044fe2000bf05270 */
[----:B------:R-:W-:Y:S02]  /*0760*/  HFMA2 R0, -RZ, RZ, 0, 5.9604644775390625e-08 ;  /* 0x00000001ff007431 */ /* 0x000fe400000001ff */
[----:B0----5:R-:W-:Y:S01]  /*0770*/  IMAD.WIDE R8, R5, 0x10, R6 ;  /* 0x0000001005087825 */ /* 0x021fe200078e0206 */
[----:B------:R-:W-:-:S04]  /*0780*/  IADD3 R5, PT, PT, R4, R5, RZ ;  /* 0x0000000504057210 */ /* 0x000fc80007ffe0ff */
[----:B------:R1:W-:Y:S04]  /*0790*/  STG.E desc[UR8][R8.64], R13 ;  /* 0x0000000d08007986 */ /* 0x0003e8000c101908 */
[----:B------:R1:W-:Y:S04]  /*07a0*/  STG.E desc[UR8][R8.64+0x4], R13 ;  /* 0x0000040d08007986 */ /* 0x0003e8000c101908 */
[----:B------:R1:W-:Y:S04]  /*07b0*/  STG.E desc[UR8][R8.64+0x8], R15 ;  /* 0x0000080f08007986 */ /* 0x0003e8000c101908 */
[----:B------:R1:W-:Y:S04]  /*07c0*/  STG.E.U8 desc[UR8][R8.64+0xc], RZ ;  /* 0x00000cff08007986 */ /* 0x0003e8000c101108 */
[----:B------:R1:W-:Y:S04]  /*07d0*/  @!P0 STG.E.U8 desc[UR8][R2.64+0xc], R0 ;  /* 0x00000c0002008986 */ /* 0x0003e8000c101108 */
[----:B------:R1:W-:Y:S04]  /*07e0*/  @!P0 STG.E desc[UR8][R2.64], RZ ;  /* 0x000000ff02008986 */ /* 0x0003e8000c101908 */
[----:B------:R1:W-:Y:S01]  /*07f0*/  @!P0 STG.E desc[UR8][R2.64+0x4], R11 ;  /* 0x0000040b02008986 */ /* 0x0003e2000c101908 */
[----:B------:R-:W-:-:S13]  /*0800*/  ISETP.GE.AND P0, PT, R5, UR4, PT ;  /* 0x0000000405007c0c */ /* 0x000fda000bf06270 */
[----:B-1----:R-:W-:Y:S05]  /*0810*/  @!P0 BRA `(.L_x_72) ;  /* 0xfffffffc00cc8947 */ /* 0x002fea000383ffff */
[----:B------:R-:W-:Y:S05]  /*0820*/  EXIT ;  /* 0x000000000000794d */ /* 0x000fea0003800000 */
        .weak           $__internal_3_$__cuda_sm20_sqrt_rn_f32_slowpath
        .type           $__internal_3_$__cuda_sm20_sqrt_rn_f32_slowpath,@function
        .size           $__internal_3_$__cuda_sm20_sqrt_rn_f32_slowpath,(.L_x_78 - $__internal_3_$__cuda_sm20_sqrt_rn_f32_slowpath)
$__internal_3_$__cuda_sm20_sqrt_rn_f32_slowpath:
[----:B------:R-:W-:-:S13]  /*0830*/  LOP3.LUT P1, RZ, R0, 0x7fffffff, RZ, 0xc0, !PT ;  /* 0x7fffffff00ff7812 */ /* 0x000fda000782c0ff */
[----:B------:R-:W-:Y:S01]  /*0840*/  @!P1 IMAD.MOV.U32 R10, RZ, RZ, R0 ;  /* 0x000000ffff0a9224 */ /* 0x000fe200078e0000 */
[----:B------:R-:W-:Y:S06]  /*0850*/  @!P1 BRA `(.L_x_73) ;  /* 0x0000000000409947 */ /* 0x000fec0003800000 */
[----:B------:R-:W-:-:S13]  /*0860*/  FSETP.GEU.FTZ.AND P1, PT, R0, RZ, PT ;  /* 0x000000ff0000720b */ /* 0x000fda0003f3e000 */
[----:B------:R-:W-:Y:S01]  /*0870*/  @!P1 MOV R10, 0x7fffffff ;  /* 0x7fffffff000a9802 */ /* 0x000fe20000000f00 */
        /* <DEDUP_REMOVED lines=8> */
[----:B------:R-:W-:Y:S01]  /*0900*/  @P1 FMUL.FTZ R14, R10, 0.5 ;  /* 0x3f0000000a0e1820 */ /* 0x000fe20000410000 */
[----:B------:R-:W-:Y:S02]  /*0910*/  @!P1 MOV R10, R0 ;  /* 0x00000000000a9202 */ /* 0x000fe40000000f00 */
[----:B------:R-:W-:-:S04]  /*0920*/  @P1 FADD.FTZ R13, -R12, -RZ ;  /* 0x800000ff0c0d1221 */ /* 0x000fc80000010100 */
[----:B------:R-:W-:-:S04]  /*0930*/  @P1 FFMA R13, R12, R13, R11 ;  /* 0x0000000d0c0d1223 */ /* 0x000fc8000000000b */
[----:B------:R-:W-:-:S04]  /*0940*/  @P1 FFMA R13, R13, R14, R12 ;  /* 0x0000000e0d0d1223 */ /* 0x000fc8000000000c */
[----:B------:R-:W-:-:S07]  /*0950*/  @P1 FMUL.FTZ R10, R13, 2.3283064365386962891e-10 ;  /* 0x2f8000000d0a1820 */ /* 0x000fce0000410000 */
.L_x_73:
[----:B------:R-:W-:Y:S02]  /*0960*/  HFMA2 R11, -RZ, RZ, 0, 0 ;  /* 0x00000000ff0b7431 */ /* 0x000fe400000001ff */
[----:B------:R-:W-:Y:S01]  /*0970*/  IMAD.MOV.U32 R0, RZ, RZ, R10 ;  /* 0x000000ffff007224 */ /* 0x000fe200078e000a */
[----:B------:R-:W-:-:S04]  /*0980*/  MOV R10, R15 ;  /* 0x0000000f000a7202 */ /* 0x000fc80000000f00 */
[----:B------:R-:W-:Y:S05]  /*0990*/  RET.REL.NODEC R10 `(_Z20initAStarNodesKernelP11PathNodeGPUiiiiif) ;  /* 0xfffffff40a987950 */ /* 0x000fea0003c3ffff */
.L_x_74:
        /* <DEDUP_REMOVED lines=14> */
.L_x_78:


//--------------------- .nv.global.init           --------------------------
	.section	.nv.global.init,"aw",@progbits
	.align	4
.nv.global.init:
	.type		D_DX_DEV,@object
	.size		D_DX_DEV,(D_DY_DEV - D_DX_DEV)
D_DX_DEV:
        /*0000*/ 	.byte	0x01, 0x00, 0x00, 0x00, 0x00, 0x00, 0x00, 0x00, 0xff, 0xff, 0xff, 0xff, 0x00, 0x00, 0x00, 0x00
        /*0010*/ 	.byte	0x01, 0x00, 0x00, 0x00, 0xff, 0xff, 0xff, 0xff, 0xff, 0xff, 0xff, 0xff, 0x01, 0x00, 0x00, 0x00
	.type		D_DY_DEV,@object
	.size		D_DY_DEV,(.L_1 - D_DY_DEV)
D_DY_DEV:
        /*0020*/ 	.byte	0x00, 0x00, 0x00, 0x00, 0x01, 0x00, 0x00, 0x00, 0x00, 0x00, 0x00, 0x00, 0xff, 0xff, 0xff, 0xff
        /*0030*/ 	.byte	0x01, 0x00, 0x00, 0x00, 0x01, 0x00, 0x00, 0x00, 0xff, 0xff, 0xff, 0xff, 0xff, 0xff, 0xff, 0xff
.L_1:


//--------------------- .nv.shared._Z24findGlobalAndExpandAStarP11PathNodeGPUPiPfiS1_S1_S1_PK18LogicalGridInfoGPUPK20ElevationGridInfoGPUiiiiif --------------------------
	.section	.nv.shared._Z24findGlobalAndExpandAStarP11PathNodeGPUPiPfiS1_S1_S1_PK18LogicalGridInfoGPUPK20ElevationGridInfoGPUiiiiif,"aw",@nobits
	.sectionflags	@""
	.align	16
.nv.shared._Z24findGlobalAndExpandAStarP11PathNodeGPUPiPfiS1_S1_S1_PK18LogicalGridInfoGPUPK20ElevationGridInfoGPUiiiiif:
	.zero		1040


//--------------------- .nv.shared.reserved.0     --------------------------
	.section	.nv.shared.reserved.0,"aw",@nobits
	.weak		__nv_reservedSMEM_offset_0_alias
	.size		__nv_reservedSMEM_offset_0_alias, 0, 64
	.other		__nv_reservedSMEM_offset_0_alias,@"STO_CUDA_RESERVED_SHARED STV_DEFAULT"
__nv_reservedSMEM_offset_0_alias:
	.zero		0
	.zero		64


//--------------------- .nv.shared._Z23findLocalBestAStarNodesP11PathNodeGPUiPiPfS1_ --------------------------
	.section	.nv.shared._Z23findLocalBestAStarNodesP11PathNodeGPUiPiPfS1_,"aw",@nobits
	.sectionflags	@""
	.align	16
	.zero		1024


//--------------------- .nv.shared._Z20initAStarNodesKernelP11PathNodeGPUiiiiif --------------------------
	.section	.nv.shared._Z20initAStarNodesKernelP11PathNodeGPUiiiiif,"aw",@nobits
	.sectionflags	@""
	.align	16
	.zero		1024


//--------------------- .nv.constant0._Z24findGlobalAndExpandAStarP11PathNodeGPUPiPfiS1_S1_S1_PK18LogicalGridInfoGPUPK20ElevationGridInfoGPUiiiiif --------------------------
	.section	.nv.constant0._Z24findGlobalAndExpandAStarP11PathNodeGPUPiPfiS1_S1_S1_PK18LogicalGridInfoGPUPK20ElevationGridInfoGPUiiiiif,"a",@progbits
	.sectionflags	@""
	.align	4
.nv.constant0._Z24findGlobalAndExpandAStarP11PathNodeGPUPiPfiS1_S1_S1_PK18LogicalGridInfoGPUPK20ElevationGridInfoGPUiiiiif:
	.zero		992


//--------------------- .nv.constant0._Z23findLocalBestAStarNodesP11PathNodeGPUiPiPfS1_ --------------------------
	.section	.nv.constant0._Z23findLocalBestAStarNodesP11PathNodeGPUiPiPfS1_,"a",@progbits
	.sectionflags	@""
	.align	4
.nv.constant0._Z23findLocalBestAStarNodesP11PathNodeGPUiPiPfS1_:
	.zero		936


//--------------------- .nv.constant0._Z20initAStarNodesKernelP11PathNodeGPUiiiiif --------------------------
	.section	.nv.constant0._Z20initAStarNodesKernelP11PathNodeGPUiiiiif,"a",@progbits
	.sectionflags	@""
	.align	4
.nv.constant0._Z20initAStarNodesKernelP11PathNodeGPUiiiiif:
	.zero		928


//--------------------- SYMBOLS --------------------------

	.type		.nv.reservedSmem.offset0,@object
	.size		.nv.reservedSmem.offset0,0x4
	.type		.nv.reservedSmem.cap,@object
	.size		.nv.reservedSmem.cap,0x4
